	.target	sm_90a

	.elftype	@"ET_EXEC"


//--------------------- .note.nv.tkinfo           --------------------------
	.section	.note.nv.tkinfo,"",@"SHT_NOTE"
	.sectionflags	@"SHF_NOTE_NV_TKINFO"
	.tkinfo
        /*0018*/ 	.word	0x00000002
        /*0030*/ 	.string	""
        /*0030*/ 	.string	"ptxas"
        /*0030*/ 	.string	"Cuda compilation tools, release 13.0, V13.0.88"
        /*0030*/ 	.string	"Build cuda_13.0.r13.0/compiler.36424714_0"
        /*0030*/ 	.string	"-arch sm_90a -m 64 "



//--------------------- .note.nv.cuinfo           --------------------------
	.section	.note.nv.cuinfo,"",@"SHT_NOTE"
	.sectionflags	@"SHF_NOTE_NV_CUINFO"
        /*0018*/ 	.short	0x0002
        /*001a*/ 	.short	0x005a
        /*001c*/ 	.short	0x0082
	.zero		2


//--------------------- .nv.info                  --------------------------
	.section	.nv.info,"",@"SHT_CUDA_INFO"
	.align	4


	//----- nvinfo : EIATTR_REGCOUNT
	.align		4
        /*0000*/ 	.byte	0x04, 0x2f
        /*0002*/ 	.short	(.L_15 - .L_14)
	.align		4
.L_14:
        /*0004*/ 	.word	index@(_ZN7cutlass13device_kernelINS_4gemm6kernel13GemmUniversalIN4cute5tupleIJiiiiEEENS1_10collective13CollectiveMmaINS1_34MainloopSm90TmaGmmaWarpSpecializedILi8ENS5_IJNS4_1CILi1EEESB_SB_EEENS1_35KernelTmaWarpSpecializedCooperativeEEENS5_IJNSA_ILi192EEENSA_ILi32EEENSA_ILi128EEEEEEaNS5_IJlSB_lEEEaSJ_NS4_8TiledMMAINS4_8MMA_AtomIJNS4_4SM904GMMA26MMA_64x32x32_S32S8S8_SS_TNEEEENS4_6LayoutINS5_IJNSA_ILi2EEESB_SB_EEENS5_IJSB_NSA_ILi0EEEST_EEEEENS5_IJNS4_10UnderscoreESW_SW_EEEEENS4_13SM90_TMA_LOADENS4_14ComposedLayoutINS4_7SwizzleILi3ELi4ELi3EEENS4_18smem_ptr_flag_bitsILi8EEENSQ_INS5_IJNSA_ILi8EEESH_EEENS5_IJSH_SB_EEEEEEEvNS4_8identityESZ_S19_vS1A_EENS_8epilogue10collective6detail29Sm90TmaWarpSpecializedAdapterINS1D_15DefaultEpilogueIaSJ_SJ_NS1C_6thread17LinearCombinationIaLi1EiiLNS1H_9ScaleType4KindE0ELNS_15FloatRoundStyleE2EaEENS1_15EpilogueDefaultEEEEEvvEEEEvNT_6ParamsE)
        /*0008*/ 	.word	0x000000a8


	//----- nvinfo : EIATTR_FRAME_SIZE
	.align		4
.L_15:
        /*000c*/ 	.byte	0x04, 0x11
        /*000e*/ 	.short	(.L_17 - .L_16)
	.align		4
.L_16:
        /*0010*/ 	.word	index@(_ZN7cutlass13device_kernelINS_4gemm6kernel13GemmUniversalIN4cute5tupleIJiiiiEEENS1_10collective13CollectiveMmaINS1_34MainloopSm90TmaGmmaWarpSpecializedILi8ENS5_IJNS4_1CILi1EEESB_SB_EEENS1_35KernelTmaWarpSpecializedCooperativeEEENS5_IJNSA_ILi192EEENSA_ILi32EEENSA_ILi128EEEEEEaNS5_IJlSB_lEEEaSJ_NS4_8TiledMMAINS4_8MMA_AtomIJNS4_4SM904GMMA26MMA_64x32x32_S32S8S8_SS_TNEEEENS4_6LayoutINS5_IJNSA_ILi2EEESB_SB_EEENS5_IJSB_NSA_ILi0EEEST_EEEEENS5_IJNS4_10UnderscoreESW_SW_EEEEENS4_13SM90_TMA_LOADENS4_14ComposedLayoutINS4_7SwizzleILi3ELi4ELi3EEENS4_18smem_ptr_flag_bitsILi8EEENSQ_INS5_IJNSA_ILi8EEESH_EEENS5_IJSH_SB_EEEEEEEvNS4_8identityESZ_S19_vS1A_EENS_8epilogue10collective6detail29Sm90TmaWarpSpecializedAdapterINS1D_15DefaultEpilogueIaSJ_SJ_NS1C_6thread17LinearCombinationIaLi1EiiLNS1H_9ScaleType4KindE0ELNS_15FloatRoundStyleE2EaEENS1_15EpilogueDefaultEEEEEvvEEEEvNT_6ParamsE)
        /*0014*/ 	.word	0x00000000


	//----- nvinfo : EIATTR_MIN_STACK_SIZE
	.align		4
.L_17:
        /*0018*/ 	.byte	0x04, 0x12
        /*001a*/ 	.short	(.L_19 - .L_18)
	.align		4
.L_18:
        /*001c*/ 	.word	index@(_ZN7cutlass13device_kernelINS_4gemm6kernel13GemmUniversalIN4cute5tupleIJiiiiEEENS1_10collective13CollectiveMmaINS1_34MainloopSm90TmaGmmaWarpSpecializedILi8ENS5_IJNS4_1CILi1EEESB_SB_EEENS1_35KernelTmaWarpSpecializedCooperativeEEENS5_IJNSA_ILi192EEENSA_ILi32EEENSA_ILi128EEEEEEaNS5_IJlSB_lEEEaSJ_NS4_8TiledMMAINS4_8MMA_AtomIJNS4_4SM904GMMA26MMA_64x32x32_S32S8S8_SS_TNEEEENS4_6LayoutINS5_IJNSA_ILi2EEESB_SB_EEENS5_IJSB_NSA_ILi0EEEST_EEEEENS5_IJNS4_10UnderscoreESW_SW_EEEEENS4_13SM90_TMA_LOADENS4_14ComposedLayoutINS4_7SwizzleILi3ELi4ELi3EEENS4_18smem_ptr_flag_bitsILi8EEENSQ_INS5_IJNSA_ILi8EEESH_EEENS5_IJSH_SB_EEEEEEEvNS4_8identityESZ_S19_vS1A_EENS_8epilogue10collective6detail29Sm90TmaWarpSpecializedAdapterINS1D_15DefaultEpilogueIaSJ_SJ_NS1C_6thread17LinearCombinationIaLi1EiiLNS1H_9ScaleType4KindE0ELNS_15FloatRoundStyleE2EaEENS1_15EpilogueDefaultEEEEEvvEEEEvNT_6ParamsE)
        /*0020*/ 	.word	0x00000000
.L_19:


//--------------------- .nv.compat                --------------------------
	.section	.nv.compat,"",@"SHT_CUDA_COMPAT_INFO"
	.align	4
        /*0000*/ 	.byte	0x02, 0x09, 0x01, 0x00, 0x02, 0x02, 0x04, 0x00, 0x02, 0x05, 0x05, 0x00, 0x03, 0x07, 0x01, 0x01
        /*0010*/ 	.byte	0x02, 0x03, 0x01, 0x00, 0x02, 0x06, 0x01, 0x00, 0x04, 0x0b, 0x08, 0x00, 0x00, 0x00, 0x00, 0x00
        /*0020*/ 	.byte	0x00, 0x00, 0x00, 0x00


//--------------------- .nv.info._ZN7cutlass13device_kernelINS_4gemm6kernel13GemmUniversalIN4cute5tupleIJiiiiEEENS1_10collective13CollectiveMmaINS1_34MainloopSm90TmaGmmaWarpSpecializedILi8ENS5_IJNS4_1CILi1EEESB_SB_EEENS1_35KernelTmaWarpSpecializedCooperativeEEENS5_IJNSA_ILi192EEENSA_ILi32EEENSA_ILi128EEEEEEaNS5_IJlSB_lEEEaSJ_NS4_8TiledMMAINS4_8MMA_AtomIJNS4_4SM904GMMA26MMA_64x32x32_S32S8S8_SS_TNEEEENS4_6LayoutINS5_IJNSA_ILi2EEESB_SB_EEENS5_IJSB_NSA_ILi0EEEST_EEEEENS5_IJNS4_10UnderscoreESW_SW_EEEEENS4_13SM90_TMA_LOADENS4_14ComposedLayoutINS4_7SwizzleILi3ELi4ELi3EEENS4_18smem_ptr_flag_bitsILi8EEENSQ_INS5_IJNSA_ILi8EEESH_EEENS5_IJSH_SB_EEEEEEEvNS4_8identityESZ_S19_vS1A_EENS_8epilogue10collective6detail29Sm90TmaWarpSpecializedAdapterINS1D_15DefaultEpilogueIaSJ_SJ_NS1C_6thread17LinearCombinationIaLi1EiiLNS1H_9ScaleType4KindE0ELNS_15FloatRoundStyleE2EaEENS1_15EpilogueDefaultEEEEEvvEEEEvNT_6ParamsE --------------------------
	.section	.nv.info._ZN7cutlass13device_kernelINS_4gemm6kernel13GemmUniversalIN4cute5tupleIJiiiiEEENS1_10collective13CollectiveMmaINS1_34MainloopSm90TmaGmmaWarpSpecializedILi8ENS5_IJNS4_1CILi1EEESB_SB_EEENS1_35KernelTmaWarpSpecializedCooperativeEEENS5_IJNSA_ILi192EEENSA_ILi32EEENSA_ILi128EEEEEEaNS5_IJlSB_lEEEaSJ_NS4_8TiledMMAINS4_8MMA_AtomIJNS4_4SM904GMMA26MMA_64x32x32_S32S8S8_SS_TNEEEENS4_6LayoutINS5_IJNSA_ILi2EEESB_SB_EEENS5_IJSB_NSA_ILi0EEEST_EEEEENS5_IJNS4_10UnderscoreESW_SW_EEEEENS4_13SM90_TMA_LOADENS4_14ComposedLayoutINS4_7SwizzleILi3ELi4ELi3EEENS4_18smem_ptr_flag_bitsILi8EEENSQ_INS5_IJNSA_ILi8EEESH_EEENS5_IJSH_SB_EEEEEEEvNS4_8identityESZ_S19_vS1A_EENS_8epilogue10collective6detail29Sm90TmaWarpSpecializedAdapterINS1D_15DefaultEpilogueIaSJ_SJ_NS1C_6thread17LinearCombinationIaLi1EiiLNS1H_9ScaleType4KindE0ELNS_15FloatRoundStyleE2EaEENS1_15EpilogueDefaultEEEEEvvEEEEvNT_6ParamsE,"",@"SHT_CUDA_INFO"
	.sectionflags	@""
	.align	4


	//----- nvinfo : EIATTR_CUDA_API_VERSION
	.align		4
        /*0000*/ 	.byte	0x04, 0x37
        /*0002*/ 	.short	(.L_21 - .L_20)
.L_20:
        /*0004*/ 	.word	0x00000082


	//----- nvinfo : EIATTR_KPARAM_INFO
	.align		4
.L_21:
        /*0008*/ 	.byte	0x04, 0x17
        /*000a*/ 	.short	(.L_23 - .L_22)
.L_22:
        /*000c*/ 	.word	0x00000000
        /*0010*/ 	.short	0x0000
        /*0012*/ 	.short	0x0070
        /*0014*/ 	.byte	0x00, 0xf0, 0x01, 0x10


	//----- nvinfo : EIATTR_SPARSE_MMA_MASK
	.align		4
.L_23:
        /*0018*/ 	.byte	0x03, 0x50
        /*001a*/ 	.short	0x0000


	//----- nvinfo : EIATTR_MAXREG_COUNT
	.align		4
        /*001c*/ 	.byte	0x03, 0x1b
        /*001e*/ 	.short	0x00a8


	//----- nvinfo : EIATTR_NUM_BARRIERS
	.align		4
        /*0020*/ 	.byte	0x02, 0x4c
        /*0022*/ 	.byte	0x01
	.zero		1


	//----- nvinfo : EIATTR_EXTERNS
	.align		4
        /*0024*/ 	.byte	0x04, 0x0f
        /*0026*/ 	.short	(.L_25 - .L_24)


	//   ....[0]....
	.align		4
.L_24:
        /*0028*/ 	.word	index@(__assertfail)


	//----- nvinfo : EIATTR_MERCURY_ISA_VERSION
	.align		4
.L_25:
        /*002c*/ 	.byte	0x03, 0x5f
        /*002e*/ 	.short	0x0101


	//----- nvinfo : EIATTR_INT_WARP_WIDE_INSTR_OFFSETS
	.align		4
        /*0030*/ 	.byte	0x04, 0x31
        /*0032*/ 	.short	(.L_27 - .L_26)


	//   ....[0]....
.L_26:
        /*0034*/ 	.word	0x00000460


	//   ....[1]....
        /*0038*/ 	.word	0x00000490


	//   ....[2]....
        /*003c*/ 	.word	0x00000570


	//----- nvinfo : EIATTR_COOP_GROUP_MASK_REGIDS
	.align		4
.L_27:
        /*0040*/ 	.byte	0x04, 0x29
        /*0042*/ 	.short	(.L_29 - .L_28)


	//   ....[0]....
.L_28:
        /*0044*/ 	.word	0xffffffff


	//   ....[1]....
        /*0048*/ 	.word	0xffffffff


	//   ....[2]....
        /*004c*/ 	.word	0xffffffff


	//   ....[3]....
        /*0050*/ 	.word	0xffffffff


	//   ....[4]....
        /*0054*/ 	.word	0xffffffff


	//----- nvinfo : EIATTR_COOP_GROUP_INSTR_OFFSETS
	.align		4
.L_29:
        /*0058*/ 	.byte	0x04, 0x28
        /*005a*/ 	.short	(.L_31 - .L_30)


	//   ....[0]....
.L_30:
        /*005c*/ 	.word	0x00000060


	//   ....[1]....
        /*0060*/ 	.word	0x00000070


	//   ....[2]....
        /*0064*/ 	.word	0x00000130


	//   ....[3]....
        /*0068*/ 	.word	0x00000370


	//   ....[4]....
        /*006c*/ 	.word	0x00001010


	//----- nvinfo : EIATTR_REG_RECONFIG
	.align		4
.L_31:
        /*0070*/ 	.byte	0x01, 0x54
	.zero		2


	//----- nvinfo : EIATTR_SYSCALL_OFFSETS
	.align		4
        /*0074*/ 	.byte	0x04, 0x46
        /*0076*/ 	.short	(.L_33 - .L_32)


	//   ....[0]....
.L_32:
        /*0078*/ 	.word	0x000011e0


	//----- nvinfo : EIATTR_MBARRIER_INSTR_OFFSETS
	.align		4
.L_33:
        /*007c*/ 	.byte	0x04, 0x39
        /*007e*/ 	.short	(.L_35 - .L_34)


	//   ....[0]....
.L_34:
        /*0080*/ 	.word	0x00000250
        /*0084*/ 	.word	0x000000ff
        /*0088*/ 	.word	0x00000000
        /*008c*/ 	.short	0x0100
        /*008e*/ 	.byte	0x08
	.zero		1


	//   ....[1]....
        /*0090*/ 	.word	0x00000260
        /*0094*/ 	.word	0x000000ff
        /*0098*/ 	.word	0x00000040
        /*009c*/ 	.short	0x0100
        /*009e*/ 	.byte	0x08
	.zero		1


	//   ....[2]....
        /*00a0*/ 	.word	0x00000270
        /*00a4*/ 	.word	0x000000ff
        /*00a8*/ 	.word	0x00000008
        /*00ac*/ 	.short	0x0100
        /*00ae*/ 	.byte	0x08
	.zero		1


	//   ....[3]....
        /*00b0*/ 	.word	0x00000280
        /*00b4*/ 	.word	0x000000ff
        /*00b8*/ 	.word	0x00000048
        /*00bc*/ 	.short	0x0100
        /*00be*/ 	.byte	0x08
	.zero		1


	//   ....[4]....
        /*00c0*/ 	.word	0x00000290
        /*00c4*/ 	.word	0x000000ff
        /*00c8*/ 	.word	0x00000010
        /*00cc*/ 	.short	0x0100
        /*00ce*/ 	.byte	0x08
	.zero		1


	//   ....[5]....
        /*00d0*/ 	.word	0x000002a0
        /*00d4*/ 	.word	0x000000ff
        /*00d8*/ 	.word	0x00000050
        /*00dc*/ 	.short	0x0100
        /*00de*/ 	.byte	0x08
	.zero		1


	//   ....[6]....
        /*00e0*/ 	.word	0x000002b0
        /*00e4*/ 	.word	0x000000ff
        /*00e8*/ 	.word	0x00000018
        /*00ec*/ 	.short	0x0100
        /*00ee*/ 	.byte	0x08
	.zero		1


	//   ....[7]....
        /*00f0*/ 	.word	0x000002c0
        /*00f4*/ 	.word	0x000000ff
        /*00f8*/ 	.word	0x00000058
        /*00fc*/ 	.short	0x0100
        /*00fe*/ 	.byte	0x08
	.zero		1


	//   ....[8]....
        /*0100*/ 	.word	0x000002d0
        /*0104*/ 	.word	0x000000ff
        /*0108*/ 	.word	0x00000020
        /*010c*/ 	.short	0x0100
        /*010e*/ 	.byte	0x08
	.zero		1


	//   ....[9]....
        /*0110*/ 	.word	0x000002e0
        /*0114*/ 	.word	0x000000ff
        /*0118*/ 	.word	0x00000060
        /*011c*/ 	.short	0x0100
        /*011e*/ 	.byte	0x08
	.zero		1


	//   ....[10]....
        /*0120*/ 	.word	0x000002f0
        /*0124*/ 	.word	0x000000ff
        /*0128*/ 	.word	0x00000028
        /*012c*/ 	.short	0x0100
        /*012e*/ 	.byte	0x08
	.zero		1


	//   ....[11]....
        /*0130*/ 	.word	0x00000300
        /*0134*/ 	.word	0x000000ff
        /*0138*/ 	.word	0x00000068
        /*013c*/ 	.short	0x0100
        /*013e*/ 	.byte	0x08
	.zero		1


	//   ....[12]....
        /*0140*/ 	.word	0x00000310
        /*0144*/ 	.word	0x000000ff
        /*0148*/ 	.word	0x00000030
        /*014c*/ 	.short	0x0100
        /*014e*/ 	.byte	0x08
	.zero		1


	//   ....[13]....
        /*0150*/ 	.word	0x00000320
        /*0154*/ 	.word	0x000000ff
        /*0158*/ 	.word	0x00000070
        /*015c*/ 	.short	0x0100
        /*015e*/ 	.byte	0x08
	.zero		1


	//   ....[14]....
        /*0160*/ 	.word	0x00000330
        /*0164*/ 	.word	0x000000ff
        /*0168*/ 	.word	0x00000038
        /*016c*/ 	.short	0x0100
        /*016e*/ 	.byte	0x08
	.zero		1


	//   ....[15]....
        /*0170*/ 	.word	0x00000340
        /*0174*/ 	.word	0x000000ff
        /*0178*/ 	.word	0x00000078
        /*017c*/ 	.short	0x0100
        /*017e*/ 	.byte	0x08
	.zero		1


	//   ....[16]....
        /*0180*/ 	.word	0x000005e0
        /*0184*/ 	.word	0x000000ff
        /*0188*/ 	.word	0x00000090
        /*018c*/ 	.short	0x0100
        /*018e*/ 	.byte	0x06
	.zero		1


	//   ....[17]....
        /*0190*/ 	.word	0x00000640
        /*0194*/ 	.word	0x000000ff
        /*0198*/ 	.word	0x00000098
        /*019c*/ 	.short	0x0100
        /*019e*/ 	.byte	0x06
	.zero		1


	//   ....[18]....
        /*01a0*/ 	.word	0x000012b0
        /*01a4*/ 	.word	0x00000003
        /*01a8*/ 	.word	0x00000000
        /*01ac*/ 	.short	0x010a
        /*01ae*/ 	.byte	0x3f
	.zero		1


	//   ....[19]....
        /*01b0*/ 	.word	0x000012f0
        /*01b4*/ 	.word	0x00000003
        /*01b8*/ 	.word	0x00000000
        /*01bc*/ 	.short	0x010a
        /*01be*/ 	.byte	0x3f
	.zero		1


	//   ....[20]....
        /*01c0*/ 	.word	0x00001830
        /*01c4*/ 	.word	0x00000005
        /*01c8*/ 	.word	0x00000000
        /*01cc*/ 	.short	0x010a
        /*01ce*/ 	.byte	0x3f
	.zero		1


	//   ....[21]....
        /*01d0*/ 	.word	0x00001870
        /*01d4*/ 	.word	0x00000005
        /*01d8*/ 	.word	0x00000000
        /*01dc*/ 	.short	0x010a
        /*01de*/ 	.byte	0x3f
	.zero		1


	//   ....[22]....
        /*01e0*/ 	.word	0x00001c50
        /*01e4*/ 	.word	0x00000004
        /*01e8*/ 	.word	0x00000000
        /*01ec*/ 	.short	0x0101
        /*01ee*/ 	.byte	0x3f
	.zero		1


	//   ....[23]....
        /*01f0*/ 	.word	0x00001e10
        /*01f4*/ 	.word	0x00000000
        /*01f8*/ 	.word	0x00000000
        /*01fc*/ 	.short	0x0101
        /*01fe*/ 	.byte	0x3f
	.zero		1


	//   ....[24]....
        /*0200*/ 	.word	0x00004d10
        /*0204*/ 	.word	0x0000000c
        /*0208*/ 	.word	0x00000040
        /*020c*/ 	.short	0x010a
        /*020e*/ 	.byte	0x3f
	.zero		1


	//   ....[25]....
        /*0210*/ 	.word	0x000050d0
        /*0214*/ 	.word	0x00000005
        /*0218*/ 	.word	0x00000098
        /*021c*/ 	.short	0x0101
        /*021e*/ 	.byte	0x3f
	.zero		1


	//   ....[26]....
        /*0220*/ 	.word	0x000057d0
        /*0224*/ 	.word	0x00000007
        /*0228*/ 	.word	0x00000000
        /*022c*/ 	.short	0x010a
        /*022e*/ 	.byte	0x3f
	.zero		1


	//   ....[27]....
        /*0230*/ 	.word	0x00005850
        /*0234*/ 	.word	0x00000006
        /*0238*/ 	.word	0x00000000
        /*023c*/ 	.short	0x010a
        /*023e*/ 	.byte	0x3f
	.zero		1


	//   ....[28]....
        /*0240*/ 	.word	0x000058e0
        /*0244*/ 	.word	0x00000007
        /*0248*/ 	.word	0x00000000
        /*024c*/ 	.short	0x010a
        /*024e*/ 	.byte	0x3f
	.zero		1


	//   ....[29]....
        /*0250*/ 	.word	0x00005970
        /*0254*/ 	.word	0x00000006
        /*0258*/ 	.word	0x00000000
        /*025c*/ 	.short	0x010a
        /*025e*/ 	.byte	0x3f
	.zero		1


	//   ....[30]....
        /*0260*/ 	.word	0x00005a00
        /*0264*/ 	.word	0x00000007
        /*0268*/ 	.word	0x00000000
        /*026c*/ 	.short	0x010a
        /*026e*/ 	.byte	0x3f
	.zero		1


	//   ....[31]....
        /*0270*/ 	.word	0x00005a90
        /*0274*/ 	.word	0x00000006
        /*0278*/ 	.word	0x00000000
        /*027c*/ 	.short	0x010a
        /*027e*/ 	.byte	0x3f
	.zero		1


	//   ....[32]....
        /*0280*/ 	.word	0x00005b20
        /*0284*/ 	.word	0x00000007
        /*0288*/ 	.word	0x00000000
        /*028c*/ 	.short	0x010a
        /*028e*/ 	.byte	0x3f
	.zero		1


	//   ....[33]....
        /*0290*/ 	.word	0x00005bb0
        /*0294*/ 	.word	0x00000005
        /*0298*/ 	.word	0x00000000
        /*029c*/ 	.short	0x010a
        /*029e*/ 	.byte	0x3f
	.zero		1


	//   ....[34]....
        /*02a0*/ 	.word	0x00005c10
        /*02a4*/ 	.word	0x00000003
        /*02a8*/ 	.word	0x00000000
        /*02ac*/ 	.short	0x010a
        /*02ae*/ 	.byte	0x3f
	.zero		1


	//   ....[35]....
        /*02b0*/ 	.word	0x00005c60
        /*02b4*/ 	.word	0x00000005
        /*02b8*/ 	.word	0x00000000
        /*02bc*/ 	.short	0x010a
        /*02be*/ 	.byte	0x3f
	.zero		1


	//   ....[36]....
        /*02c0*/ 	.word	0x00005d30
        /*02c4*/ 	.word	0x0000000c
        /*02c8*/ 	.word	0x00000040
        /*02cc*/ 	.short	0x010a
        /*02ce*/ 	.byte	0x3f
	.zero		1


	//   ....[37]....
        /*02d0*/ 	.word	0x00005e00
        /*02d4*/ 	.word	0x00000007
        /*02d8*/ 	.word	0x00000000
        /*02dc*/ 	.short	0x010a
        /*02de*/ 	.byte	0x3f
	.zero		1


	//   ....[38]....
        /*02e0*/ 	.word	0x00005e50
        /*02e4*/ 	.word	0x00000006
        /*02e8*/ 	.word	0x00000000
        /*02ec*/ 	.short	0x010a
        /*02ee*/ 	.byte	0x3f
	.zero		1


	//   ....[39]....
        /*02f0*/ 	.word	0x00005ea0
        /*02f4*/ 	.word	0x00000007
        /*02f8*/ 	.word	0x00000000
        /*02fc*/ 	.short	0x010a
        /*02fe*/ 	.byte	0x3f
	.zero		1


	//   ....[40]....
        /*0300*/ 	.word	0x00005ef0
        /*0304*/ 	.word	0x00000006
        /*0308*/ 	.word	0x00000000
        /*030c*/ 	.short	0x010a
        /*030e*/ 	.byte	0x3f
	.zero		1


	//   ....[41]....
        /*0310*/ 	.word	0x00005f40
        /*0314*/ 	.word	0x00000007
        /*0318*/ 	.word	0x00000000
        /*031c*/ 	.short	0x010a
        /*031e*/ 	.byte	0x3f
	.zero		1


	//   ....[42]....
        /*0320*/ 	.word	0x00005f90
        /*0324*/ 	.word	0x00000006
        /*0328*/ 	.word	0x00000000
        /*032c*/ 	.short	0x010a
        /*032e*/ 	.byte	0x3f
	.zero		1


	//   ....[43]....
        /*0330*/ 	.word	0x00005fe0
        /*0334*/ 	.word	0x00000007
        /*0338*/ 	.word	0x00000000
        /*033c*/ 	.short	0x010a
        /*033e*/ 	.byte	0x3f
	.zero		1


	//----- nvinfo : EIATTR_NUM_MBARRIERS
	.align		4
.L_35:
        /*0340*/ 	.byte	0x03, 0x38
        /*0342*/ 	.short	0x0012


	//----- nvinfo : EIATTR_EXIT_INSTR_OFFSETS
	.align		4
        /*0344*/ 	.byte	0x04, 0x1c
        /*0346*/ 	.short	(.L_37 - .L_36)


	//   ....[0]....
.L_36:
        /*0348*/ 	.word	0x00000690


	//   ....[1]....
        /*034c*/ 	.word	0x00000f50


	//   ....[2]....
        /*0350*/ 	.word	0x00004380


	//   ....[3]....
        /*0354*/ 	.word	0x000049b0


	//   ....[4]....
        /*0358*/ 	.word	0x00005c00


	//----- nvinfo : EIATTR_MAX_THREADS
	.align		4
.L_37:
        /*035c*/ 	.byte	0x04, 0x05
        /*035e*/ 	.short	(.L_39 - .L_38)
.L_38:
        /*0360*/ 	.word	0x00000180
        /*0364*/ 	.word	0x00000001
        /*0368*/ 	.word	0x00000001


	//----- nvinfo : EIATTR_CRS_STACK_SIZE
	.align		4
.L_39:
        /*036c*/ 	.byte	0x04, 0x1e
        /*036e*/ 	.short	(.L_41 - .L_40)
.L_40:
        /*0370*/ 	.word	0x00000000


	//----- nvinfo : EIATTR_CBANK_PARAM_SIZE
	.align		4
.L_41:
        /*0374*/ 	.byte	0x03, 0x19
        /*0376*/ 	.short	0x0470


	//----- nvinfo : EIATTR_PARAM_CBANK
	.align		4
        /*0378*/ 	.byte	0x04, 0x0a
        /*037a*/ 	.short	(.L_43 - .L_42)
	.align		4
.L_42:
        /*037c*/ 	.word	index@(.nv.constant0._ZN7cutlass13device_kernelINS_4gemm6kernel13GemmUniversalIN4cute5tupleIJiiiiEEENS1_10collective13CollectiveMmaINS1_34MainloopSm90TmaGmmaWarpSpecializedILi8ENS5_IJNS4_1CILi1EEESB_SB_EEENS1_35KernelTmaWarpSpecializedCooperativeEEENS5_IJNSA_ILi192EEENSA_ILi32EEENSA_ILi128EEEEEEaNS5_IJlSB_lEEEaSJ_NS4_8TiledMMAINS4_8MMA_AtomIJNS4_4SM904GMMA26MMA_64x32x32_S32S8S8_SS_TNEEEENS4_6LayoutINS5_IJNSA_ILi2EEESB_SB_EEENS5_IJSB_NSA_ILi0EEEST_EEEEENS5_IJNS4_10UnderscoreESW_SW_EEEEENS4_13SM90_TMA_LOADENS4_14ComposedLayoutINS4_7SwizzleILi3ELi4ELi3EEENS4_18smem_ptr_flag_bitsILi8EEENSQ_INS5_IJNSA_ILi8EEESH_EEENS5_IJSH_SB_EEEEEEEvNS4_8identityESZ_S19_vS1A_EENS_8epilogue10collective6detail29Sm90TmaWarpSpecializedAdapterINS1D_15DefaultEpilogueIaSJ_SJ_NS1C_6thread17LinearCombinationIaLi1EiiLNS1H_9ScaleType4KindE0ELNS_15FloatRoundStyleE2EaEENS1_15EpilogueDefaultEEEEEvvEEEEvNT_6ParamsE)
        /*0380*/ 	.short	0x0210
        /*0382*/ 	.short	0x0470


	//----- nvinfo : EIATTR_SW_WAR
	.align		4
.L_43:
        /*0384*/ 	.byte	0x04, 0x36
        /*0386*/ 	.short	(.L_45 - .L_44)
.L_44:
        /*0388*/ 	.word	0x00000008
.L_45:


//--------------------- .nv.callgraph             --------------------------
	.section	.nv.callgraph,"",@"SHT_CUDA_CALLGRAPH"
	.align	4
	.sectionentsize	8
	.align		4
        /*0000*/ 	.word	0x00000000
	.align		4
        /*0004*/ 	.word	0xffffffff
	.align		4
        /*0008*/ 	.word	index@(_ZN7cutlass13device_kernelINS_4gemm6kernel13GemmUniversalIN4cute5tupleIJiiiiEEENS1_10collective13CollectiveMmaINS1_34MainloopSm90TmaGmmaWarpSpecializedILi8ENS5_IJNS4_1CILi1EEESB_SB_EEENS1_35KernelTmaWarpSpecializedCooperativeEEENS5_IJNSA_ILi192EEENSA_ILi32EEENSA_ILi128EEEEEEaNS5_IJlSB_lEEEaSJ_NS4_8TiledMMAINS4_8MMA_AtomIJNS4_4SM904GMMA26MMA_64x32x32_S32S8S8_SS_TNEEEENS4_6LayoutINS5_IJNSA_ILi2EEESB_SB_EEENS5_IJSB_NSA_ILi0EEEST_EEEEENS5_IJNS4_10UnderscoreESW_SW_EEEEENS4_13SM90_TMA_LOADENS4_14ComposedLayoutINS4_7SwizzleILi3ELi4ELi3EEENS4_18smem_ptr_flag_bitsILi8EEENSQ_INS5_IJNSA_ILi8EEESH_EEENS5_IJSH_SB_EEEEEEEvNS4_8identityESZ_S19_vS1A_EENS_8epilogue10collective6detail29Sm90TmaWarpSpecializedAdapterINS1D_15DefaultEpilogueIaSJ_SJ_NS1C_6thread17LinearCombinationIaLi1EiiLNS1H_9ScaleType4KindE0ELNS_15FloatRoundStyleE2EaEENS1_15EpilogueDefaultEEEEEvvEEEEvNT_6ParamsE)
	.align		4
        /*000c*/ 	.word	index@(__assertfail)
	.align		4
        /*0010*/ 	.word	0x00000000
	.align		4
        /*0014*/ 	.word	0xfffffffe
	.align		4
        /*0018*/ 	.word	0x00000000
	.align		4
        /*001c*/ 	.word	0xfffffffd
	.align		4
        /*0020*/ 	.word	0x00000000
	.align		4
        /*0024*/ 	.word	0xfffffffc


//--------------------- .nv.constant4             --------------------------
	.section	.nv.constant4,"a",@progbits
	.align	8
	.align		8
.nv.constant4:
        /*0000*/ 	.dword	__assertfail
	.align		8
        /*0008*/ 	.dword	__unnamed_1
	.align		8
        /*0010*/ 	.dword	_ZN40_INTERNAL_15b47567_4_k_cu_c75a4fdb_148764cuda3std3__45__cpo5beginE
	.align		8
        /*0018*/ 	.dword	_ZN40_INTERNAL_15b47567_4_k_cu_c75a4fdb_148764cuda3std3__45__cpo3endE
	.align		8
        /*0020*/ 	.dword	_ZN40_INTERNAL_15b47567_4_k_cu_c75a4fdb_148764cuda3std3__45__cpo6cbeginE
	.align		8
        /*0028*/ 	.dword	_ZN40_INTERNAL_15b47567_4_k_cu_c75a4fdb_148764cuda3std3__45__cpo4cendE
	.align		8
        /*0030*/ 	.dword	_ZN40_INTERNAL_15b47567_4_k_cu_c75a4fdb_148764cuda3std3__442_GLOBAL__N__15b47567_4_k_cu_c75a4fdb_148766ignoreE
	.align		8
        /*0038*/ 	.dword	_ZN40_INTERNAL_15b47567_4_k_cu_c75a4fdb_148764cuda3std3__419piecewise_constructE
	.align		8
        /*0040*/ 	.dword	_ZN40_INTERNAL_15b47567_4_k_cu_c75a4fdb_148764cuda3std3__48in_placeE
	.align		8
        /*0048*/ 	.dword	_ZN40_INTERNAL_15b47567_4_k_cu_c75a4fdb_148764cuda3std6ranges3__45__cpo4swapE
	.align		8
        /*0050*/ 	.dword	_ZN40_INTERNAL_15b47567_4_k_cu_c75a4fdb_148764cuda3std6ranges3__45__cpo9iter_moveE
	.align		8
        /*0058*/ 	.dword	_ZN40_INTERNAL_15b47567_4_k_cu_c75a4fdb_148764cute7productE
	.align		8
        /*0060*/ 	.dword	_ZN40_INTERNAL_15b47567_4_k_cu_c75a4fdb_148764cute1_E
	.align		8
        /*0068*/ 	.dword	$str$22
	.align		8
        /*0070*/ 	.dword	$str$23


//--------------------- .text._ZN7cutlass13device_kernelINS_4gemm6kernel13GemmUniversalIN4cute5tupleIJiiiiEEENS1_10collective13CollectiveMmaINS1_34MainloopSm90TmaGmmaWarpSpecializedILi8ENS5_IJNS4_1CILi1EEESB_SB_EEENS1_35KernelTmaWarpSpecializedCooperativeEEENS5_IJNSA_ILi192EEENSA_ILi32EEENSA_ILi128EEEEEEaNS5_IJlSB_lEEEaSJ_NS4_8TiledMMAINS4_8MMA_AtomIJNS4_4SM904GMMA26MMA_64x32x32_S32S8S8_SS_TNEEEENS4_6LayoutINS5_IJNSA_ILi2EEESB_SB_EEENS5_IJSB_NSA_ILi0EEEST_EEEEENS5_IJNS4_10UnderscoreESW_SW_EEEEENS4_13SM90_TMA_LOADENS4_14ComposedLayoutINS4_7SwizzleILi3ELi4ELi3EEENS4_18smem_ptr_flag_bitsILi8EEENSQ_INS5_IJNSA_ILi8EEESH_EEENS5_IJSH_SB_EEEEEEEvNS4_8identityESZ_S19_vS1A_EENS_8epilogue10collective6detail29Sm90TmaWarpSpecializedAdapterINS1D_15DefaultEpilogueIaSJ_SJ_NS1C_6thread17LinearCombinationIaLi1EiiLNS1H_9ScaleType4KindE0ELNS_15FloatRoundStyleE2EaEENS1_15EpilogueDefaultEEEEEvvEEEEvNT_6ParamsE --------------------------
	.section	.text._ZN7cutlass13device_kernelINS_4gemm6kernel13GemmUniversalIN4cute5tupleIJiiiiEEENS1_10collective13CollectiveMmaINS1_34MainloopSm90TmaGmmaWarpSpecializedILi8ENS5_IJNS4_1CILi1EEESB_SB_EEENS1_35KernelTmaWarpSpecializedCooperativeEEENS5_IJNSA_ILi192EEENSA_ILi32EEENSA_ILi128EEEEEEaNS5_IJlSB_lEEEaSJ_NS4_8TiledMMAINS4_8MMA_AtomIJNS4_4SM904GMMA26MMA_64x32x32_S32S8S8_SS_TNEEEENS4_6LayoutINS5_IJNSA_ILi2EEESB_SB_EEENS5_IJSB_NSA_ILi0EEEST_EEEEENS5_IJNS4_10UnderscoreESW_SW_EEEEENS4_13SM90_TMA_LOADENS4_14ComposedLayoutINS4_7SwizzleILi3ELi4ELi3EEENS4_18smem_ptr_flag_bitsILi8EEENSQ_INS5_IJNSA_ILi8EEESH_EEENS5_IJSH_SB_EEEEEEEvNS4_8identityESZ_S19_vS1A_EENS_8epilogue10collective6detail29Sm90TmaWarpSpecializedAdapterINS1D_15DefaultEpilogueIaSJ_SJ_NS1C_6thread17LinearCombinationIaLi1EiiLNS1H_9ScaleType4KindE0ELNS_15FloatRoundStyleE2EaEENS1_15EpilogueDefaultEEEEEvvEEEEvNT_6ParamsE,"ax",@progbits
	.align	128
.text._ZN7cutlass13device_kernelINS_4gemm6kernel13GemmUniversalIN4cute5tupleIJiiiiEEENS1_10collective13CollectiveMmaINS1_34MainloopSm90TmaGmmaWarpSpecializedILi8ENS5_IJNS4_1CILi1EEESB_SB_EEENS1_35KernelTmaWarpSpecializedCooperativeEEENS5_IJNSA_ILi192EEENSA_ILi32EEENSA_ILi128EEEEEEaNS5_IJlSB_lEEEaSJ_NS4_8TiledMMAINS4_8MMA_AtomIJNS4_4SM904GMMA26MMA_64x32x32_S32S8S8_SS_TNEEEENS4_6LayoutINS5_IJNSA_ILi2EEESB_SB_EEENS5_IJSB_NSA_ILi0EEEST_EEEEENS5_IJNS4_10UnderscoreESW_SW_EEEEENS4_13SM90_TMA_LOADENS4_14ComposedLayoutINS4_7SwizzleILi3ELi4ELi3EEENS4_18smem_ptr_flag_bitsILi8EEENSQ_INS5_IJNSA_ILi8EEESH_EEENS5_IJSH_SB_EEEEEEEvNS4_8identityESZ_S19_vS1A_EENS_8epilogue10collective6detail29Sm90TmaWarpSpecializedAdapterINS1D_15DefaultEpilogueIaSJ_SJ_NS1C_6thread17LinearCombinationIaLi1EiiLNS1H_9ScaleType4KindE0ELNS_15FloatRoundStyleE2EaEENS1_15EpilogueDefaultEEEEEvvEEEEvNT_6ParamsE:
        .type           _ZN7cutlass13device_kernelINS_4gemm6kernel13GemmUniversalIN4cute5tupleIJiiiiEEENS1_10collective13CollectiveMmaINS1_34MainloopSm90TmaGmmaWarpSpecializedILi8ENS5_IJNS4_1CILi1EEESB_SB_EEENS1_35KernelTmaWarpSpecializedCooperativeEEENS5_IJNSA_ILi192EEENSA_ILi32EEENSA_ILi128EEEEEEaNS5_IJlSB_lEEEaSJ_NS4_8TiledMMAINS4_8MMA_AtomIJNS4_4SM904GMMA26MMA_64x32x32_S32S8S8_SS_TNEEEENS4_6LayoutINS5_IJNSA_ILi2EEESB_SB_EEENS5_IJSB_NSA_ILi0EEEST_EEEEENS5_IJNS4_10UnderscoreESW_SW_EEEEENS4_13SM90_TMA_LOADENS4_14ComposedLayoutINS4_7SwizzleILi3ELi4ELi3EEENS4_18smem_ptr_flag_bitsILi8EEENSQ_INS5_IJNSA_ILi8EEESH_EEENS5_IJSH_SB_EEEEEEEvNS4_8identityESZ_S19_vS1A_EENS_8epilogue10collective6detail29Sm90TmaWarpSpecializedAdapterINS1D_15DefaultEpilogueIaSJ_SJ_NS1C_6thread17LinearCombinationIaLi1EiiLNS1H_9ScaleType4KindE0ELNS_15FloatRoundStyleE2EaEENS1_15EpilogueDefaultEEEEEvvEEEEvNT_6ParamsE,@function
        .size           _ZN7cutlass13device_kernelINS_4gemm6kernel13GemmUniversalIN4cute5tupleIJiiiiEEENS1_10collective13CollectiveMmaINS1_34MainloopSm90TmaGmmaWarpSpecializedILi8ENS5_IJNS4_1CILi1EEESB_SB_EEENS1_35KernelTmaWarpSpecializedCooperativeEEENS5_IJNSA_ILi192EEENSA_ILi32EEENSA_ILi128EEEEEEaNS5_IJlSB_lEEEaSJ_NS4_8TiledMMAINS4_8MMA_AtomIJNS4_4SM904GMMA26MMA_64x32x32_S32S8S8_SS_TNEEEENS4_6LayoutINS5_IJNSA_ILi2EEESB_SB_EEENS5_IJSB_NSA_ILi0EEEST_EEEEENS5_IJNS4_10UnderscoreESW_SW_EEEEENS4_13SM90_TMA_LOADENS4_14ComposedLayoutINS4_7SwizzleILi3ELi4ELi3EEENS4_18smem_ptr_flag_bitsILi8EEENSQ_INS5_IJNSA_ILi8EEESH_EEENS5_IJSH_SB_EEEEEEEvNS4_8identityESZ_S19_vS1A_EENS_8epilogue10collective6detail29Sm90TmaWarpSpecializedAdapterINS1D_15DefaultEpilogueIaSJ_SJ_NS1C_6thread17LinearCombinationIaLi1EiiLNS1H_9ScaleType4KindE0ELNS_15FloatRoundStyleE2EaEENS1_15EpilogueDefaultEEEEEvvEEEEvNT_6ParamsE,(.L_x_143 - _ZN7cutlass13device_kernelINS_4gemm6kernel13GemmUniversalIN4cute5tupleIJiiiiEEENS1_10collective13CollectiveMmaINS1_34MainloopSm90TmaGmmaWarpSpecializedILi8ENS5_IJNS4_1CILi1EEESB_SB_EEENS1_35KernelTmaWarpSpecializedCooperativeEEENS5_IJNSA_ILi192EEENSA_ILi32EEENSA_ILi128EEEEEEaNS5_IJlSB_lEEEaSJ_NS4_8TiledMMAINS4_8MMA_AtomIJNS4_4SM904GMMA26MMA_64x32x32_S32S8S8_SS_TNEEEENS4_6LayoutINS5_IJNSA_ILi2EEESB_SB_EEENS5_IJSB_NSA_ILi0EEEST_EEEEENS5_IJNS4_10UnderscoreESW_SW_EEEEENS4_13SM90_TMA_LOADENS4_14ComposedLayoutINS4_7SwizzleILi3ELi4ELi3EEENS4_18smem_ptr_flag_bitsILi8EEENSQ_INS5_IJNSA_ILi8EEESH_EEENS5_IJSH_SB_EEEEEEEvNS4_8identityESZ_S19_vS1A_EENS_8epilogue10collective6detail29Sm90TmaWarpSpecializedAdapterINS1D_15DefaultEpilogueIaSJ_SJ_NS1C_6thread17LinearCombinationIaLi1EiiLNS1H_9ScaleType4KindE0ELNS_15FloatRoundStyleE2EaEENS1_15EpilogueDefaultEEEEEvvEEEEvNT_6ParamsE)
        .other          _ZN7cutlass13device_kernelINS_4gemm6kernel13GemmUniversalIN4cute5tupleIJiiiiEEENS1_10collective13CollectiveMmaINS1_34MainloopSm90TmaGmmaWarpSpecializedILi8ENS5_IJNS4_1CILi1EEESB_SB_EEENS1_35KernelTmaWarpSpecializedCooperativeEEENS5_IJNSA_ILi192EEENSA_ILi32EEENSA_ILi128EEEEEEaNS5_IJlSB_lEEEaSJ_NS4_8TiledMMAINS4_8MMA_AtomIJNS4_4SM904GMMA26MMA_64x32x32_S32S8S8_SS_TNEEEENS4_6LayoutINS5_IJNSA_ILi2EEESB_SB_EEENS5_IJSB_NSA_ILi0EEEST_EEEEENS5_IJNS4_10UnderscoreESW_SW_EEEEENS4_13SM90_TMA_LOADENS4_14ComposedLayoutINS4_7SwizzleILi3ELi4ELi3EEENS4_18smem_ptr_flag_bitsILi8EEENSQ_INS5_IJNSA_ILi8EEESH_EEENS5_IJSH_SB_EEEEEEEvNS4_8identityESZ_S19_vS1A_EENS_8epilogue10collective6detail29Sm90TmaWarpSpecializedAdapterINS1D_15DefaultEpilogueIaSJ_SJ_NS1C_6thread17LinearCombinationIaLi1EiiLNS1H_9ScaleType4KindE0ELNS_15FloatRoundStyleE2EaEENS1_15EpilogueDefaultEEEEEvvEEEEvNT_6ParamsE,@"STO_CUDA_ENTRY STV_DEFAULT"
_ZN7cutlass13device_kernelINS_4gemm6kernel13GemmUniversalIN4cute5tupleIJiiiiEEENS1_10collective13CollectiveMmaINS1_34MainloopSm90TmaGmmaWarpSpecializedILi8ENS5_IJNS4_1CILi1EEESB_SB_EEENS1_35KernelTmaWarpSpecializedCooperativeEEENS5_IJNSA_ILi192EEENSA_ILi32EEENSA_ILi128EEEEEEaNS5_IJlSB_lEEEaSJ_NS4_8TiledMMAINS4_8MMA_AtomIJNS4_4SM904GMMA26MMA_64x32x32_S32S8S8_SS_TNEEEENS4_6LayoutINS5_IJNSA_ILi2EEESB_SB_EEENS5_IJSB_NSA_ILi0EEEST_EEEEENS5_IJNS4_10UnderscoreESW_SW_EEEEENS4_13SM90_TMA_LOADENS4_14ComposedLayoutINS4_7SwizzleILi3ELi4ELi3EEENS4_18smem_ptr_flag_bitsILi8EEENSQ_INS5_IJNSA_ILi8EEESH_EEENS5_IJSH_SB_EEEEEEEvNS4_8identityESZ_S19_vS1A_EENS_8epilogue10collective6detail29Sm90TmaWarpSpecializedAdapterINS1D_15DefaultEpilogueIaSJ_SJ_NS1C_6thread17LinearCombinationIaLi1EiiLNS1H_9ScaleType4KindE0ELNS_15FloatRoundStyleE2EaEENS1_15EpilogueDefaultEEEEEvvEEEEvNT_6ParamsE:
[----:B------:R-:W0:Y:S01]  /*0000*/  LDC R1, c[0x0][0x28] ;  /* 0x00000a00ff017b82 */ /* 0x000e220000000800 */
[----:B------:R-:W1:Y:S01]  /*0010*/  S2R R18, SR_TID.X ;  /* 0x0000000000127919 */ /* 0x000e620000002100 */
[----:B------:R-:W-:Y:S01]  /*0020*/  ELECT P0, URZ, PT ;  /* 0x00000000003f782f */ /* 0x000fe20003800000 */
[----:B------:R-:W-:Y:S01]  /*0030*/  BSSY B0, `(.L_x_0) ;  /* 0x000000f000007945 */ /* 0x000fe20003800000 */
[--C-:B-1----:R-:W-:Y:S02]  /*0040*/  SHF.R.U32.HI R0, RZ, 0x5, R18.reuse ;  /* 0x00000005ff007819 */ /* 0x102fe40000011612 */
[----:B------:R-:W-:-:S03]  /*0050*/  SHF.R.U32.HI R2, RZ, 0x7, R18 ;  /* 0x00000007ff027819 */ /* 0x000fc60000011612 */
[----:B------:R-:W1:Y:S04]  /*0060*/  SHFL.IDX PT, R5, R0, RZ, 0x1f ;  /* 0x00001fff00057589 */ /* 0x000e6800000e0000 */
[----:B------:R2:W3:Y:S01]  /*0070*/  SHFL.IDX PT, R8, R2, RZ, 0x1f ;  /* 0x00001fff02087589 */ /* 0x0004e200000e0000 */
[----:B-1----:R-:W-:-:S13]  /*0080*/  ISETP.NE.OR P0, PT, R5, RZ, !P0 ;  /* 0x000000ff0500720c */ /* 0x002fda0004705670 */
[----:B0-23--:R-:W-:Y:S05]  /*0090*/  @P0 BRA `(.L_x_1) ;  /* 0x0000000000200947 */ /* 0x00dfea0003800000 */
[----:B------:R-:W-:Y:S02]  /*00a0*/  ULDC.64 UR4, c[0x0][0x198] ;  /* 0x0000660000047ab9 */ /* 0x000fe40000000a00 */
[----:B------:R-:W-:Y:S02]  /*00b0*/  UIADD3 UR6, UP0, UR4, 0xf0, URZ ;  /* 0x000000f004067890 */ /* 0x000fe4000ff1e03f */
[----:B------:R-:W-:Y:S02]  /*00c0*/  UIADD3 UR4, UP1, UR4, 0x1f0, URZ ;  /* 0x000001f004047890 */ /* 0x000fe4000ff3e03f */
[----:B------:R-:W-:Y:S02]  /*00d0*/  UIADD3.X UR7, URZ, UR5, URZ, UP0, !UPT ;  /* 0x000000053f077290 */ /* 0x000fe400087fe43f */
[----:B------:R-:W-:-:S07]  /*00e0*/  UIADD3.X UR5, URZ, UR5, URZ, UP1, !UPT ;  /* 0x000000053f057290 */ /* 0x000fce0008ffe43f */
[----:B------:R0:W-:Y:S02]  /*00f0*/  UTMACCTL.PF [UR6] ;  /* 0x00000000060079b9 */ /* 0x0001e40008040000 */
[----:B------:R0:W-:Y:S02]  /*0100*/  UTMACCTL.PF [UR4] ;  /* 0x00000000040079b9 */ /* 0x0001e40008040000 */
[----:B0-----:R-:W-:Y:S01]  /*0110*/  NOP ;  /* 0x0000000000007918 */ /* 0x001fe20000000000 */
.L_x_1:
[----:B------:R-:W-:Y:S05]  /*0120*/  BSYNC B0 ;  /* 0x0000000000007941 */ /* 0x000fea0003800000 */
.L_x_0:
[----:B------:R-:W0:Y:S02]  /*0130*/  SHFL.IDX PT, R2, R0, RZ, 0x1f ;  /* 0x00001fff00027589 */ /* 0x000e2400000e0000 */
[----:B0-----:R-:W-:-:S13]  /*0140*/  ISETP.NE.AND P0, PT, R2, RZ, PT ;  /* 0x000000ff0200720c */ /* 0x001fda0003f05270 */
[----:B------:R-:W-:Y:S05]  /*0150*/  @P0 BRA `(.L_x_2) ;  /* 0x0000000000840947 */ /* 0x000fea0003800000 */
[----:B------:R-:W-:Y:S01]  /*0160*/  ELECT P0, URZ, PT ;  /* 0x00000000003f782f */ /* 0x000fe20003800000 */
[----:B------:R-:W-:-:S12]  /*0170*/  BSSY B0, `(.L_x_2) ;  /* 0x000001f000007945 */ /* 0x000fd80003800000 */
[----:B------:R-:W-:Y:S05]  /*0180*/  @!P0 BRA `(.L_x_3) ;  /* 0x0000000000748947 */ /* 0x000fea0003800000 */
[----:B------:R-:W0:Y:S01]  /*0190*/  S2UR UR8, SR_CgaCtaId ;  /* 0x00000000000879c3 */ /* 0x000e220000008800 */
[----:B------:R-:W-:Y:S01]  /*01a0*/  UMOV UR4, 0x400 ;  /* 0x0000040000047882 */ /* 0x000fe20000000000 */
[----:B------:R-:W-:Y:S01]  /*01b0*/  UMOV UR5, 0x1 ;  /* 0x0000000100057882 */ /* 0x000fe20000000000 */
[----:B------:R-:W-:Y:S02]  /*01c0*/  UMOV UR6, 0x100 ;  /* 0x0000010000067882 */ /* 0x000fe40000000000 */
[----:B------:R-:W-:-:S04]  /*01d0*/  UIADD3 UR6, -UR6, 0x100000, URZ ;  /* 0x0010000006067890 */ /* 0x000fc8000fffe13f */
[----:B------:R-:W-:Y:S02]  /*01e0*/  USHF.L.U32 UR7, UR6, 0xb, URZ ;  /* 0x0000000b06077899 */ /* 0x000fe4000800063f */
[----:B------:R-:W-:Y:S02]  /*01f0*/  USHF.L.U32 UR6, UR6, 0x1, URZ ;  /* 0x0000000106067899 */ /* 0x000fe4000800063f */
[----:B0-----:R-:W-:Y:S02]  /*0200*/  ULEA UR8, UR8, UR4, 0x18 ;  /* 0x0000000408087291 */ /* 0x001fe4000f8ec03f */
[----:B------:R-:W-:-:S04]  /*0210*/  UIADD3 UR4, -UR5, 0x100000, URZ ;  /* 0x0010000005047890 */ /* 0x000fc8000fffe13f */
[----:B------:R-:W-:Y:S02]  /*0220*/  USHF.L.U32 UR5, UR4, 0xb, URZ ;  /* 0x0000000b04057899 */ /* 0x000fe4000800063f */
[----:B------:R-:W-:Y:S01]  /*0230*/  USHF.L.U32 UR4, UR4, 0x1, URZ ;  /* 0x0000000104047899 */ /* 0x000fe2000800063f */
[----:B------:R-:W0:Y:S11]  /*0240*/  FENCE.VIEW.ASYNC.S ;  /* 0x00000000000073c6 */ /* 0x000e360000000000 */
[----:B0-----:R0:W1:Y:S01]  /*0250*/  SYNCS.EXCH.64 URZ, [UR8], UR4 ;  /* 0x00000004083f75b2 */ /* 0x0010620008000100 */
[----:B------:R0:W2:Y:S01]  /*0260*/  SYNCS.EXCH.64 URZ, [UR8+0x40], UR6 ;  /* 0x00004006083f75b2 */ /* 0x0000a20008000100 */
[----:B------:R0:W3:Y:S01]  /*0270*/  SYNCS.EXCH.64 URZ, [UR8+0x8], UR4 ;  /* 0x00000804083f75b2 */ /* 0x0000e20008000100 */
[----:B------:R0:W4:Y:S01]  /*0280*/  SYNCS.EXCH.64 URZ, [UR8+0x48], UR6 ;  /* 0x00004806083f75b2 */ /* 0x0001220008000100 */
[----:B------:R0:W0:Y:S01]  /*0290*/  SYNCS.EXCH.64 URZ, [UR8+0x10], UR4 ;  /* 0x00001004083f75b2 */ /* 0x0000220008000100 */
        /* <DEDUP_REMOVED lines=11> */
[----:B------:R-:W-:Y:S01]  /*0350*/  NOP ;  /* 0x0000000000007918 */ /* 0x000fe20000000000 */
.L_x_3:
[----:B0-----:R-:W-:Y:S05]  /*0360*/  BSYNC B0 ;  /* 0x0000000000007941 */ /* 0x001fea0003800000 */
.L_x_2:
[----:B------:R-:W0:Y:S01]  /*0370*/  SHFL.IDX PT, R0, R0, RZ, 0x1f ;  /* 0x00001fff00007589 */ /* 0x000e2200000e0000 */
[----:B------:R-:W-:Y:S01]  /*0380*/  ELECT P0, URZ, PT ;  /* 0x00000000003f782f */ /* 0x000fe20003800000 */
[----:B------:R-:W5:Y:S01]  /*0390*/  LDC R2, c[0x0][0x65c] ;  /* 0x00019700ff027b82 */ /* 0x000f620000000800 */
[----:B------:R-:W-:Y:S01]  /*03a0*/  SHF.R.S32.HI R6, RZ, 0x1f, R5 ;  /* 0x0000001fff067819 */ /* 0x000fe20000011405 */
[----:B------:R-:W1:Y:S01]  /*03b0*/  S2R R3, SR_CTAID.Y ;  /* 0x0000000000037919 */ /* 0x000e620000002600 */
[----:B------:R-:W-:Y:S01]  /*03c0*/  UMOV UR4, 0x20 ;  /* 0x0000002000047882 */ /* 0x000fe20000000000 */
[----:B------:R-:W-:Y:S01]  /*03d0*/  ISETP.NE.AND P2, PT, R8, RZ, PT ;  /* 0x000000ff0800720c */ /* 0x000fe20003f45270 */
[----:B------:R-:W-:Y:S01]  /*03e0*/  NOP ;  /* 0x0000000000007918 */ /* 0x000fe20000000000 */
[----:B------:R-:W2:Y:S01]  /*03f0*/  S2R R4, SR_CTAID.X ;  /* 0x0000000000047919 */ /* 0x000ea20000002500 */
[----:B------:R-:W-:Y:S01]  /*0400*/  LEA.HI R6, R6, R5, RZ, 0x2 ;  /* 0x0000000506067211 */ /* 0x000fe200078f10ff */
[----:B------:R-:W-:Y:S01]  /*0410*/  NOP ;  /* 0x0000000000007918 */ /* 0x000fe20000000000 */
[----:B0-----:R-:W-:-:S02]  /*0420*/  ISETP.NE.OR P0, PT, R0, RZ, !P0 ;  /* 0x000000ff0000720c */ /* 0x001fc40004705670 */
[----:B-----5:R-:W-:-:S04]  /*0430*/  ISETP.NE.AND P3, PT, R2, 0x1, PT ;  /* 0x000000010200780c */ /* 0x020fc80003f65270 */
[----:B------:R-:W-:Y:S02]  /*0440*/  P2R R0, PR, RZ, 0x8 ;  /* 0x00000008ff007803 */ /* 0x000fe40000000000 */
[----:B------:R-:W-:-:S05]  /*0450*/  LOP3.LUT R0, R6, 0xfffffffc, RZ, 0xc0, !PT ;  /* 0xfffffffc06007812 */ /* 0x000fca00078ec0ff */
[----:B------:R-:W-:Y:S01]  /*0460*/  VOTEU.ALL UP0, P0 ;  /* 0x00000000003f7886 */ /* 0x000fe20000000000 */
[----:B------:R-:W-:Y:S01]  /*0470*/  IMAD.IADD R0, R5, 0x1, -R0 ;  /* 0x0000000105007824 */ /* 0x000fe200078e0a00 */
[----:B------:R-:W2:Y:S01]  /*0480*/  @P3 LDC R17, c[0x0][0x10] ;  /* 0x00000400ff113b82 */ /* 0x000ea20000000800 */
[----:B------:R-:W-:Y:S01]  /*0490*/  VOTEU.ALL UP1, P0 ;  /* 0x00000000003f7886 */ /* 0x000fe20000020000 */
[----:B-1----:R-:W-:Y:S01]  /*04a0*/  @P3 IMAD.MOV.U32 R6, RZ, RZ, R3 ;  /* 0x000000ffff063224 */ /* 0x002fe200078e0003 */
[----:B------:R-:W-:Y:S01]  /*04b0*/  @!UP0 UMOV UR6, 0x400 ;  /* 0x0000040000068882 */ /* 0x000fe20000000000 */
[----:B------:R-:W-:-:S04]  /*04c0*/  @!UP0 UIADD3 UR4, -UR4, 0x100000, URZ ;  /* 0x0010000004048890 */ /* 0x000fc8000fffe13f */
[----:B------:R-:W-:Y:S02]  /*04d0*/  @!UP0 USHF.L.U32 UR5, UR4, 0xb, URZ ;  /* 0x0000000b04058899 */ /* 0x000fe4000800063f */
[----:B------:R-:W-:Y:S01]  /*04e0*/  @!UP0 USHF.L.U32 UR4, UR4, 0x1, URZ ;  /* 0x0000000104048899 */ /* 0x000fe2000800063f */
[----:B------:R-:W-:Y:S02]  /*04f0*/  @P3 IMAD.MOV.U32 R7, RZ, RZ, RZ ;  /* 0x000000ffff073224 */ /* 0x000fe400078e00ff */
[----:B------:R-:W-:Y:S01]  /*0500*/  IMAD.MOV.U32 R5, RZ, RZ, RZ ;  /* 0x000000ffff057224 */ /* 0x000fe200078e00ff */
[----:B------:R-:W0:Y:S01]  /*0510*/  @!UP0 S2UR UR7, SR_CgaCtaId ;  /* 0x00000000000789c3 */ /* 0x000e220000008800 */
[----:B------:R-:W-:-:S07]  /*0520*/  @P3 IMAD.MOV.U32 R11, RZ, RZ, RZ ;  /* 0x000000ffff0b3224 */ /* 0x000fce00078e00ff */
[----:B------:R-:W1:Y:S01]  /*0530*/  @!P3 LDC R9, c[0x0][0xc] ;  /* 0x00000300ff09bb82 */ /* 0x000e620000000800 */
[----:B--2---:R-:W-:-:S04]  /*0540*/  @P3 IMAD.WIDE.U32 R16, R4, R17, R6 ;  /* 0x0000001104103225 */ /* 0x004fc800078e0006 */
[----:B------:R-:W-:Y:S01]  /*0550*/  @P3 IMAD.IADD R17, R17, 0x1, R11 ;  /* 0x0000000111113824 */ /* 0x000fe200078e020b */
[----:B0-----:R-:W-:Y:S01]  /*0560*/  @!UP0 ULEA UR6, UR7, UR6, 0x18 ;  /* 0x0000000607068291 */ /* 0x001fe2000f8ec03f */
[----:B------:R-:W-:Y:S01]  /*0570*/  VOTEU.ALL UP0, P0 ;  /* 0x00000000003f7886 */ /* 0x000fe20000000000 */
[----:B------:R-:W-:-:S04]  /*0580*/  ISETP.NE.AND P0, PT, R0, 0x3, PT ;  /* 0x000000030000780c */ /* 0x000fc80003f05270 */
[----:B------:R-:W-:Y:S01]  /*0590*/  ISETP.EQ.OR P0, PT, R0, RZ, !P0 ;  /* 0x000000ff0000720c */ /* 0x000fe20004702670 */
[----:B-1----:R-:W-:-:S03]  /*05a0*/  @!P3 IMAD.WIDE.U32 R6, R9, R3, R4 ;  /* 0x000000030906b225 */ /* 0x002fc600078e0004 */
[C---:B------:R-:W-:Y:S01]  /*05b0*/  ISETP.EQ.AND P0, PT, R8.reuse, RZ, P0 ;  /* 0x000000ff0800720c */ /* 0x040fe20000702270 */
[----:B------:R-:W-:Y:S01]  /*05c0*/  VIADD R8, R8, 0xffffffff ;  /* 0xffffffff08087836 */ /* 0x000fe20000000000 */
[----:B------:R-:W0:Y:S02]  /*05d0*/  FENCE.VIEW.ASYNC.S ;  /* 0x00000000000073c6 */ /* 0x000e240000000000 */
[----:B0-----:R0:W3:Y:S01]  /*05e0*/  @!UP0 SYNCS.EXCH.64 URZ, [UR6+0x90], UR4 ;  /* 0x00009004063f85b2 */ /* 0x0010e20008000100 */
[----:B------:R-:W-:Y:S01]  /*05f0*/  @!P3 IMAD.MOV.U32 R16, RZ, RZ, R6 ;  /* 0x000000ffff10b224 */ /* 0x000fe200078e0006 */
[----:B------:R-:W-:Y:S01]  /*0600*/  SEL R19, RZ, 0x1, !P0 ;  /* 0x00000001ff137807 */ /* 0x000fe20004000000 */
[----:B------:R-:W-:Y:S01]  /*0610*/  @!P3 IMAD.MOV.U32 R17, RZ, RZ, R7 ;  /* 0x000000ffff11b224 */ /* 0x000fe200078e0007 */
[----:B------:R-:W-:-:S04]  /*0620*/  ISETP.GE.U32.AND P1, PT, R8, 0x2, PT ;  /* 0x000000020800780c */ /* 0x000fc80003f26070 */
[----:B------:R-:W-:Y:S01]  /*0630*/  SEL R19, R19, 0x2, P1 ;  /* 0x0000000213137807 */ /* 0x000fe20000800000 */
[----:B------:R0:W3:Y:S01]  /*0640*/  @!UP1 SYNCS.EXCH.64 URZ, [UR6+0x98], UR4 ;  /* 0x00009804063f95b2 */ /* 0x0000e20008000100 */
[----:B------:R-:W-:Y:S01]  /*0650*/  NOP ;  /* 0x0000000000007918 */ /* 0x000fe20000000000 */
[----:B---34-:R-:W-:Y:S06]  /*0660*/  BAR.SYNC.DEFER_BLOCKING 0x0 ;  /* 0x0000000000007b1d */ /* 0x018fec0000010000 */
[----:B------:R-:W-:Y:S05]  /*0670*/  @!P2 BRA `(.L_x_4) ;  /* 0x0000003c0044a947 */ /* 0x000fea0003800000 */
[----:B------:R-:W-:-:S13]  /*0680*/  ISETP.GT.U32.AND P0, PT, R8, 0x1, PT ;  /* 0x000000010800780c */ /* 0x000fda0003f04070 */
[----:B0-----:R-:W-:Y:S05]  /*0690*/  @P0 EXIT ;  /* 0x000000000000094d */ /* 0x001fea0003800000 */
[----:B------:R-:W-:Y:S01]  /*06a0*/  ULDC.64 UR4, c[0x0][0x650] ;  /* 0x0001940000047ab9 */ /* 0x000fe20000000a00 */
[----:B------:R-:W-:Y:S01]  /*06b0*/  PRMT R0, RZ, 0x7610, R0 ;  /* 0x00007610ff007816 */ /* 0x000fe20000000000 */
[----:B------:R-:W-:Y:S01]  /*06c0*/  IMAD.MOV.U32 R59, RZ, RZ, -0x1 ;  /* 0xffffffffff3b7424 */ /* 0x000fe200078e00ff */
[----:B------:R-:W-:Y:S01]  /*06d0*/  ISETP.GE.U32.AND P0, PT, R16, UR4, PT ;  /* 0x0000000410007c0c */ /* 0x000fe2000bf06070 */
[----:B------:R-:W-:Y:S02]  /*06e0*/  IMAD.MOV.U32 R57, RZ, RZ, -0x1 ;  /* 0xffffffffff397424 */ /* 0x000fe400078e00ff */
[----:B------:R-:W-:Y:S01]  /*06f0*/  IMAD.MOV.U32 R63, RZ, RZ, -0x1 ;  /* 0xffffffffff3f7424 */ /* 0x000fe200078e00ff */
[----:B------:R-:W-:-:S13]  /*0700*/  ISETP.GE.U32.AND.EX P0, PT, R17, UR5, PT, P0 ;  /* 0x0000000511007c0c */ /* 0x000fda000bf06100 */
[----:B------:R-:W-:Y:S05]  /*0710*/  @P0 BRA `(.L_x_5) ;  /* 0x0000000400540947 */ /* 0x000fea0003800000 */
[----:B------:R-:W0:Y:S01]  /*0720*/  LDC.64 R14, c[0x0][0x628] ;  /* 0x00018a00ff0e7b82 */ /* 0x000e220000000a00 */
[----:B------:R-:W-:Y:S02]  /*0730*/  IMAD.MOV.U32 R6, RZ, RZ, R16 ;  /* 0x000000ffff067224 */ /* 0x000fe400078e0010 */
[----:B------:R-:W-:-:S05]  /*0740*/  IMAD.MOV.U32 R7, RZ, RZ, R17 ;  /* 0x000000ffff077224 */ /* 0x000fca00078e0011 */
[----:B------:R-:W1:Y:S08]  /*0750*/  LDC R0, c[0x0][0x630] ;  /* 0x00018c00ff007b82 */ /* 0x000e700000000800 */
[----:B------:R-:W2:Y:S01]  /*0760*/  LDC.64 R20, c[0x0][0x620] ;  /* 0x00018800ff147b82 */ /* 0x000ea20000000a00 */
[----:B0-----:R-:W-:-:S04]  /*0770*/  ISETP.NE.U32.AND P0, PT, R14, RZ, PT ;  /* 0x000000ff0e00720c */ /* 0x001fc80003f05070 */
[----:B------:R-:W-:-:S13]  /*0780*/  ISETP.NE.AND.EX P0, PT, R15, RZ, PT, P0 ;  /* 0x000000ff0f00720c */ /* 0x000fda0003f05300 */
[----:B-12---:R-:W-:Y:S05]  /*0790*/  @!P0 BRA `(.L_x_6) ;  /* 0x0000000000288947 */ /* 0x006fea0003800000 */
[----:B------:R-:W0:Y:S02]  /*07a0*/  LDC R11, c[0x0][0x634] ;  /* 0x00018d00ff0b7b82 */ /* 0x000e240000000800 */
[----:B0-----:R-:W-:-:S05]  /*07b0*/  IADD3 R11, P0, R16, R11, RZ ;  /* 0x0000000b100b7210 */ /* 0x001fca0007f1e0ff */
[----:B------:R-:W-:-:S04]  /*07c0*/  IMAD.X R13, RZ, RZ, R17, P0 ;  /* 0x000000ffff0d7224 */ /* 0x000fc800000e0611 */
[----:B------:R-:W-:-:S04]  /*07d0*/  IMAD.WIDE.U32 R6, R13, R14, RZ ;  /* 0x0000000e0d067225 */ /* 0x000fc800078e00ff */
[----:B------:R-:W-:-:S04]  /*07e0*/  IMAD.WIDE.U32 R8, P0, R11, R15, R6 ;  /* 0x0000000f0b087225 */ /* 0x000fc80007800006 */
[----:B------:R-:W-:-:S04]  /*07f0*/  IMAD.WIDE.U32 R6, R11, R14, RZ ;  /* 0x0000000e0b067225 */ /* 0x000fc800078e00ff */
[----:B------:R-:W-:Y:S01]  /*0800*/  IMAD.X R11, RZ, RZ, RZ, P0 ;  /* 0x000000ffff0b7224 */ /* 0x000fe200000e06ff */
[----:B------:R-:W-:Y:S01]  /*0810*/  IADD3 RZ, P0, R7, R8, RZ ;  /* 0x0000000807ff7210 */ /* 0x000fe20007f1e0ff */
[----:B------:R-:W-:-:S04]  /*0820*/  IMAD.MOV.U32 R10, RZ, RZ, R9 ;  /* 0x000000ffff0a7224 */ /* 0x000fc800078e0009 */
[----:B------:R-:W-:-:S08]  /*0830*/  IMAD.WIDE.U32.X R6, R13, R15, R10, P0 ;  /* 0x0000000f0d067225 */ /* 0x000fd000000e040a */
.L_x_6:
[-CC-:B------:R-:W-:Y:S01]  /*0840*/  SHF.R.U64 R63, R6, R0.reuse, R7.reuse ;  /* 0x00000000063f7219 */ /* 0x180fe20000001207 */
[----:B------:R-:W0:Y:S01]  /*0850*/  LDC R10, c[0x0][0x618] ;  /* 0x00018600ff0a7b82 */ /* 0x000e220000000800 */
[----:B------:R-:W-:Y:S01]  /*0860*/  SHF.R.U32.HI R5, RZ, R0, R7 ;  /* 0x00000000ff057219 */ /* 0x000fe20000011607 */
[----:B------:R-:W-:Y:S01]  /*0870*/  ULDC UR4, c[0x0][0x150] ;  /* 0x0000540000047ab9 */ /* 0x000fe20000000800 */
[----:B------:R-:W-:Y:S02]  /*0880*/  IADD3 R9, P0, RZ, -R63, RZ ;  /* 0x8000003fff097210 */ /* 0x000fe40007f1e0ff */
[----:B------:R-:W-:-:S03]  /*0890*/  I2FP.F32.U32 R0, R4 ;  /* 0x0000000400007245 */ /* 0x000fc60000201000 */
[----:B------:R-:W1:Y:S01]  /*08a0*/  LDC.64 R26, c[0x0][0x640] ;  /* 0x00019000ff1a7b82 */ /* 0x000e620000000a00 */
[----:B------:R-:W-:Y:S02]  /*08b0*/  IMAD.X R11, RZ, RZ, ~R5, P0 ;  /* 0x000000ffff0b7224 */ /* 0x000fe400000e0e05 */
[----:B------:R-:W-:Y:S01]  /*08c0*/  FMUL R0, R0, UR4 ;  /* 0x0000000400007c20 */ /* 0x000fe20008400000 */
[----:B------:R-:W-:Y:S01]  /*08d0*/  IMAD.WIDE.U32 R6, R9, R20, R16 ;  /* 0x0000001409067225 */ /* 0x000fe200078e0010 */
[----:B------:R-:W-:-:S03]  /*08e0*/  ULDC UR4, c[0x0][0x154] ;  /* 0x0000550000047ab9 */ /* 0x000fc60000000800 */
[----:B------:R-:W-:Y:S01]  /*08f0*/  IMAD R8, R11, R20, RZ ;  /* 0x000000140b087224 */ /* 0x000fe200078e02ff */
[----:B------:R-:W2:Y:S01]  /*0900*/  LDC R5, c[0x0][0x144] ;  /* 0x00005100ff057b82 */ /* 0x000ea20000000800 */
[----:B------:R-:W3:Y:S02]  /*0910*/  F2I.U32.TRUNC.NTZ R0, R0 ;  /* 0x0000000000007305 */ /* 0x000ee4000020f000 */
[----:B------:R-:W-:-:S04]  /*0920*/  IMAD R9, R9, R21, R8 ;  /* 0x0000001509097224 */ /* 0x000fc800078e0208 */
[----:B------:R-:W-:Y:S01]  /*0930*/  IMAD.IADD R7, R7, 0x1, R9 ;  /* 0x0000000107077824 */ /* 0x000fe200078e0209 */
[----:B------:R-:W4:Y:S01]  /*0940*/  LDC R12, c[0x0][0x608] ;  /* 0x00018200ff0c7b82 */ /* 0x000f220000000800 */
[----:B------:R-:W-:-:S03]  /*0950*/  IMAD.MOV.U32 R9, RZ, RZ, -0x1 ;  /* 0xffffffffff097424 */ /* 0x000fc600078e00ff */
[-CC-:B0-----:R-:W-:Y:S02]  /*0960*/  SHF.R.U64 R20, R6, R10.reuse, R7.reuse ;  /* 0x0000000a06147219 */ /* 0x181fe40000001207 */
[----:B------:R-:W-:Y:S02]  /*0970*/  I2FP.F32.U32 R6, R3 ;  /* 0x0000000300067245 */ /* 0x000fe40000201000 */
[----:B------:R-:W0:Y:S01]  /*0980*/  LDC R24, c[0x0][0x658] ;  /* 0x00019600ff187b82 */ /* 0x000e220000000800 */
[----:B-1----:R-:W-:Y:S01]  /*0990*/  ISETP.NE.U32.AND P0, PT, R26, RZ, PT ;  /* 0x000000ff1a00720c */ /* 0x002fe20003f05070 */
[----:B---3--:R-:W-:Y:S01]  /*09a0*/  IMAD.MOV R8, RZ, RZ, -R0 ;  /* 0x000000ffff087224 */ /* 0x008fe200078e0a00 */
[----:B------:R-:W-:Y:S01]  /*09b0*/  SHF.R.U32.HI R7, RZ, R10, R7 ;  /* 0x0000000aff077219 */ /* 0x000fe20000011607 */
[----:B------:R-:W-:Y:S01]  /*09c0*/  FMUL R6, R6, UR4 ;  /* 0x0000000406067c20 */ /* 0x000fe20008400000 */
[----:B------:R-:W-:-:S03]  /*09d0*/  ISETP.NE.AND.EX P0, PT, R27, RZ, PT, P0 ;  /* 0x000000ff1b00720c */ /* 0x000fc60003f05300 */
[----:B------:R-:W1:Y:S01]  /*09e0*/  LDC R14, c[0x0][0x148] ;  /* 0x00005200ff0e7b82 */ /* 0x000e620000000800 */
[----:B--2---:R-:W-:-:S07]  /*09f0*/  IMAD R0, R5, R8, R4 ;  /* 0x0000000805007224 */ /* 0x004fce00078e0204 */
[----:B------:R-:W2:Y:S01]  /*0a00*/  LDC R22, c[0x0][0x600] ;  /* 0x00018000ff167b82 */ /* 0x000ea20000000800 */
[-CC-:B----4-:R-:W-:Y:S02]  /*0a10*/  SHF.R.U64 R28, R20, R12.reuse, R7.reuse ;  /* 0x0000000c141c7219 */ /* 0x190fe40000001207 */
[----:B------:R-:W-:Y:S01]  /*0a20*/  SHF.R.U32.HI R5, RZ, R12, R7 ;  /* 0x0000000cff057219 */ /* 0x000fe20000011607 */
[----:B------:R-:W-:Y:S01]  /*0a30*/  IMAD.MOV.U32 R7, RZ, RZ, 0x1 ;  /* 0x00000001ff077424 */ /* 0x000fe200078e00ff */
[----:B------:R3:W4:Y:S03]  /*0a40*/  F2I.U32.TRUNC.NTZ R12, R6 ;  /* 0x00000006000c7305 */ /* 0x000726000020f000 */
[----:B------:R-:W1:Y:S01]  /*0a50*/  LDC R15, c[0x0][0x648] ;  /* 0x00019200ff0f7b82 */ /* 0x000e620000000800 */
[-C--:B0-----:R-:W-:Y:S02]  /*0a60*/  SHF.L.U32 R4, R9, R24.reuse, RZ ;  /* 0x0000001809047219 */ /* 0x081fe400000006ff */
[----:B------:R-:W-:-:S02]  /*0a70*/  SHF.R.U64 R30, R28, R24, R5 ;  /* 0x000000181c1e7219 */ /* 0x000fc40000001205 */
[----:B------:R-:W-:Y:S02]  /*0a80*/  LOP3.LUT R11, RZ, R4, RZ, 0x33, !PT ;  /* 0x00000004ff0b7212 */ /* 0x000fe400078e33ff */
[-C--:B------:R-:W-:Y:S01]  /*0a90*/  SHF.R.U32.HI R5, RZ, R24.reuse, R5 ;  /* 0x00000018ff057219 */ /* 0x080fe20000011605 */
[----:B------:R-:W0:Y:S01]  /*0aa0*/  LDC R21, c[0x0][0x638] ;  /* 0x00018e00ff157b82 */ /* 0x000e220000000800 */
[----:B------:R-:W-:Y:S01]  /*0ab0*/  SHF.L.U32 R10, R7, R24, RZ ;  /* 0x00000018070a7219 */ /* 0x000fe200000006ff */
[----:B------:R-:W-:-:S06]  /*0ac0*/  IMAD.MOV.U32 R4, RZ, RZ, R30 ;  /* 0x000000ffff047224 */ /* 0x000fcc00078e001e */
[----:B------:R-:W0:Y:S01]  /*0ad0*/  LDC R59, c[0x0][0x610] ;  /* 0x00018400ff3b7b82 */ /* 0x000e220000000800 */
[----:B---34-:R-:W-:Y:S05]  /*0ae0*/  @!P0 BRA `(.L_x_7) ;  /* 0x0000000000288947 */ /* 0x018fea0003800000 */
[----:B------:R-:W3:Y:S02]  /*0af0*/  LDC R9, c[0x0][0x64c] ;  /* 0x00019300ff097b82 */ /* 0x000ee40000000800 */
[----:B---3--:R-:W-:-:S05]  /*0b00*/  IADD3 R9, P0, R30, R9, RZ ;  /* 0x000000091e097210 */ /* 0x008fca0007f1e0ff */
        /* <DEDUP_REMOVED lines=8> */
.L_x_7:
[----:B-1----:R-:W-:Y:S01]  /*0b90*/  SHF.R.U64 R4, R4, R15, R5 ;  /* 0x0000000f04047219 */ /* 0x002fe20000001205 */
[----:B--2---:R-:W-:Y:S01]  /*0ba0*/  VIADD R5, R22, 0xffffffff ;  /* 0xffffffff16057836 */ /* 0x004fe20000000000 */
[----:B------:R-:W-:Y:S01]  /*0bb0*/  LOP3.LUT R11, R28, R11, RZ, 0xc0, !PT ;  /* 0x0000000b1c0b7212 */ /* 0x000fe200078ec0ff */
[----:B------:R-:W-:Y:S02]  /*0bc0*/  IMAD.MOV R12, RZ, RZ, -R12 ;  /* 0x000000ffff0c7224 */ /* 0x000fe400078e0a0c */
[----:B------:R-:W-:Y:S02]  /*0bd0*/  IMAD.MOV R6, RZ, RZ, -R4 ;  /* 0x000000ffff067224 */ /* 0x000fe400078e0a04 */
[----:B------:R-:W-:Y:S01]  /*0be0*/  IMAD R11, R10, R4, R11 ;  /* 0x000000040a0b7224 */ /* 0x000fe200078e020b */
[----:B------:R-:W-:Y:S01]  /*0bf0*/  LOP3.LUT R4, R20, R5, RZ, 0xc0, !PT ;  /* 0x0000000514047212 */ /* 0x000fe200078ec0ff */
[----:B------:R-:W-:Y:S02]  /*0c00*/  @P3 IMAD R0, R14, R12, R3 ;  /* 0x0000000c0e003224 */ /* 0x000fe400078e0203 */
[----:B0-----:R-:W-:-:S02]  /*0c10*/  IMAD R3, R6, R21, R30 ;  /* 0x0000001506037224 */ /* 0x001fc400078e021e */
[----:B------:R-:W-:Y:S02]  /*0c20*/  IMAD R59, R11, R59, R0 ;  /* 0x0000003b0b3b7224 */ /* 0x000fe400078e0200 */
[----:B------:R-:W-:Y:S02]  /*0c30*/  IMAD R4, R3, R22, R4 ;  /* 0x0000001603047224 */ /* 0x000fe400078e0204 */
[----:B------:R-:W-:-:S03]  /*0c40*/  IMAD.MOV.U32 R0, RZ, RZ, 0x1 ;  /* 0x00000001ff007424 */ /* 0x000fc600078e00ff */
[----:B------:R-:W-:Y:S02]  /*0c50*/  SEL R57, R4, R59, !P3 ;  /* 0x0000003b04397207 */ /* 0x000fe40005800000 */
[----:B------:R-:W-:-:S07]  /*0c60*/  SEL R59, R59, R4, !P3 ;  /* 0x000000043b3b7207 */ /* 0x000fce0005800000 */
.L_x_5:
[----:B------:R-:W-:-:S08]  /*0c70*/  NOP ;  /* 0x0000000000007918 */ /* 0x000fd00000000000 */
[----:B------:R-:W0:Y:S02]  /*0c80*/  USETMAXREG.TRY_ALLOC.CTAPOOL UP0, 0xe8 ;  /* 0x000000e8000079c8 */ /* 0x000e240008000600 */
[----:B0-----:R-:W-:-:S13]  /*0c90*/  PLOP3.LUT P0, PT, PT, PT, UP0, 0x80, 0x0 ;  /* 0x000000000000781c */ /* 0x001fda0003f0f008 */
[----:B------:R-:W-:Y:S05]  /*0ca0*/  @!P0 BRA `(.L_x_5) ;  /* 0xfffffffc00f08947 */ /* 0x000fea000383ffff */
[----:B------:R-:W-:Y:S01]  /*0cb0*/  ULDC.64 UR4, c[0x0][0x598] ;  /* 0x0001660000047ab9 */ /* 0x000fe20000000a00 */
[----:B------:R-:W-:Y:S01]  /*0cc0*/  ULDC.64 UR36, c[0x0][0x208] ;  /* 0x0000820000247ab9 */ /* 0x000fe20000000a00 */
[----:B------:R-:W-:-:S04]  /*0cd0*/  ISETP.NE.U32.AND P0, PT, RZ, UR4, PT ;  /* 0x00000004ff007c0c */ /* 0x000fc8000bf05070 */
[----:B------:R-:W-:-:S13]  /*0ce0*/  ISETP.NE.AND.EX P0, PT, RZ, UR5, PT, P0 ;  /* 0x00000005ff007c0c */ /* 0x000fda000bf05300 */
[----:B------:R-:W-:Y:S05]  /*0cf0*/  @!P0 BRA `(.L_x_8) ;  /* 0x00000000001c8947 */ /* 0x000fea0003800000 */
[----:B------:R-:W0:Y:S02]  /*0d00*/  LDC.64 R4, c[0x0][0x598] ;  /* 0x00016600ff047b82 */ /* 0x000e240000000a00 */
[----:B0-----:R-:W2:Y:S02]  /*0d10*/  LDG.E.64 R4, desc[UR36][R4.64] ;  /* 0x0000002404047981 */ /* 0x001ea4000c1e1b00 */
[----:B--2---:R-:W-:-:S04]  /*0d20*/  ISETP.NE.U32.AND P0, PT, R4, RZ, PT ;  /* 0x000000ff0400720c */ /* 0x004fc80003f05070 */
[----:B------:R-:W-:-:S13]  /*0d30*/  ISETP.NE.AND.EX P0, PT, R5, RZ, PT, P0 ;  /* 0x000000ff0500720c */ /* 0x000fda0003f05300 */
[----:B------:R-:W-:Y:S05]  /*0d40*/  @!P0 BRA `(.L_x_8) ;  /* 0x0000000000088947 */ /* 0x000fea0003800000 */
[----:B------:R0:W5:Y:S01]  /*0d50*/  LD.E R22, desc[UR36][R4.64] ;  /* 0x0000002404167980 */ /* 0x000162000c101900 */
[----:B------:R-:W-:Y:S05]  /*0d60*/  BRA `(.L_x_9) ;  /* 0x0000000000247947 */ /* 0x000fea0003800000 */
.L_x_8:
[----:B------:R-:W-:Y:S02]  /*0d70*/  ULDC.64 UR4, c[0x0][0x588] ;  /* 0x0001620000047ab9 */ /* 0x000fe40000000a00 */
[----:B------:R-:W-:-:S04]  /*0d80*/  ISETP.NE.U32.AND P0, PT, RZ, UR4, PT ;  /* 0x00000004ff007c0c */ /* 0x000fc8000bf05070 */
[----:B------:R-:W-:-:S13]  /*0d90*/  ISETP.NE.AND.EX P0, PT, RZ, UR5, PT, P0 ;  /* 0x00000005ff007c0c */ /* 0x000fda000bf05300 */
[----:B------:R-:W-:Y:S05]  /*0da0*/  @!P0 BRA `(.L_x_10) ;  /* 0x00000000000c8947 */ /* 0x000fea0003800000 */
[----:B------:R-:W0:Y:S02]  /*0db0*/  LDC.64 R22, c[0x0][0x588] ;  /* 0x00016200ff167b82 */ /* 0x000e240000000a00 */
[----:B0-----:R1:W5:Y:S01]  /*0dc0*/  LDG.E R22, desc[UR36][R22.64] ;  /* 0x0000002416167981 */ /* 0x001362000c1e1900 */
[----:B------:R-:W-:Y:S05]  /*0dd0*/  BRA `(.L_x_9) ;  /* 0x0000000000087947 */ /* 0x000fea0003800000 */
.L_x_10:
[----:B------:R-:W-:Y:S02]  /*0de0*/  ULDC UR4, c[0x0][0x580] ;  /* 0x0001600000047ab9 */ /* 0x000fe40000000800 */
[----:B------:R-:W-:-:S07]  /*0df0*/  IMAD.U32 R22, RZ, RZ, UR4 ;  /* 0x00000004ff167e24 */ /* 0x000fce000f8e00ff */
.L_x_9:
[----:B------:R-:W-:Y:S02]  /*0e00*/  ULDC.64 UR4, c[0x0][0x5a0] ;  /* 0x0001680000047ab9 */ /* 0x000fe40000000a00 */
[----:B------:R-:W-:-:S04]  /*0e10*/  ISETP.NE.U32.AND P0, PT, RZ, UR4, PT ;  /* 0x00000004ff007c0c */ /* 0x000fc8000bf05070 */
[----:B------:R-:W-:-:S13]  /*0e20*/  ISETP.NE.AND.EX P0, PT, RZ, UR5, PT, P0 ;  /* 0x00000005ff007c0c */ /* 0x000fda000bf05300 */
[----:B------:R-:W-:Y:S05]  /*0e30*/  @!P0 BRA `(.L_x_11) ;  /* 0x00000000001c8947 */ /* 0x000fea0003800000 */
[----:B0-----:R-:W0:Y:S02]  /*0e40*/  LDC.64 R4, c[0x0][0x5a0] ;  /* 0x00016800ff047b82 */ /* 0x001e240000000a00 */
[----:B0-----:R-:W2:Y:S02]  /*0e50*/  LDG.E.64 R4, desc[UR36][R4.64] ;  /* 0x0000002404047981 */ /* 0x001ea4000c1e1b00 */
[----:B--2---:R-:W-:-:S04]  /*0e60*/  ISETP.NE.U32.AND P0, PT, R4, RZ, PT ;  /* 0x000000ff0400720c */ /* 0x004fc80003f05070 */
[----:B------:R-:W-:-:S13]  /*0e70*/  ISETP.NE.AND.EX P0, PT, R5, RZ, PT, P0 ;  /* 0x000000ff0500720c */ /* 0x000fda0003f05300 */
[----:B------:R-:W-:Y:S05]  /*0e80*/  @!P0 BRA `(.L_x_11) ;  /* 0x0000000000088947 */ /* 0x000fea0003800000 */
[----:B-1----:R0:W5:Y:S01]  /*0e90*/  LD.E R23, desc[UR36][R4.64] ;  /* 0x0000002404177980 */ /* 0x002162000c101900 */
[----:B------:R-:W-:Y:S05]  /*0ea0*/  BRA `(.L_x_12) ;  /* 0x0000000000247947 */ /* 0x000fea0003800000 */
.L_x_11:
[----:B------:R-:W-:Y:S02]  /*0eb0*/  ULDC.64 UR4, c[0x0][0x590] ;  /* 0x0001640000047ab9 */ /* 0x000fe40000000a00 */
[----:B------:R-:W-:-:S04]  /*0ec0*/  ISETP.NE.U32.AND P0, PT, RZ, UR4, PT ;  /* 0x00000004ff007c0c */ /* 0x000fc8000bf05070 */
[----:B------:R-:W-:-:S13]  /*0ed0*/  ISETP.NE.AND.EX P0, PT, RZ, UR5, PT, P0 ;  /* 0x00000005ff007c0c */ /* 0x000fda000bf05300 */
[----:B------:R-:W-:Y:S05]  /*0ee0*/  @!P0 BRA `(.L_x_13) ;  /* 0x00000000000c8947 */ /* 0x000fea0003800000 */
[----:B0-----:R-:W1:Y:S02]  /*0ef0*/  LDC.64 R4, c[0x0][0x590] ;  /* 0x00016400ff047b82 */ /* 0x001e640000000a00 */
[----:B-1----:R1:W5:Y:S01]  /*0f00*/  LDG.E R23, desc[UR36][R4.64] ;  /* 0x0000002404177981 */ /* 0x002362000c1e1900 */
[----:B------:R-:W-:Y:S05]  /*0f10*/  BRA `(.L_x_12) ;  /* 0x0000000000087947 */ /* 0x000fea0003800000 */
.L_x_13:
[----:B------:R-:W-:Y:S02]  /*0f20*/  ULDC UR4, c[0x0][0x584] ;  /* 0x0001610000047ab9 */ /* 0x000fe40000000800 */
[----:B-1----:R-:W-:-:S07]  /*0f30*/  IMAD.U32 R23, RZ, RZ, UR4 ;  /* 0x00000004ff177e24 */ /* 0x002fce000f8e00ff */
.L_x_12:
[----:B------:R-:W-:-:S13]  /*0f40*/  LOP3.LUT P0, RZ, R0, 0xff, RZ, 0xc0, !PT ;  /* 0x000000ff00ff7812 */ /* 0x000fda000780c0ff */
[----:B------:R-:W-:Y:S05]  /*0f50*/  @!P0 EXIT ;  /* 0x000000000000894d */ /* 0x000fea0003800000 */
[----:B------:R-:W-:Y:S01]  /*0f60*/  ULDC UR4, c[0x0][0x28c] ;  /* 0x0000a30000047ab9 */ /* 0x000fe20000000800 */
[----:B------:R-:W-:Y:S01]  /*0f70*/  UMOV UR38, URZ ;  /* 0x0000003f00267c82 */ /* 0x000fe20008000000 */
[----:B------:R-:W-:Y:S01]  /*0f80*/  UIADD3 UR4, UR4, 0x7f, URZ ;  /* 0x0000007f04047890 */ /* 0x000fe2000fffe03f */
[----:B------:R-:W-:-:S03]  /*0f90*/  UMOV UR39, URZ ;  /* 0x0000003f00277c82 */ /* 0x000fc60008000000 */
[----:B------:R-:W-:-:S04]  /*0fa0*/  USHF.R.S32.HI UR5, URZ, 0x1f, UR4 ;  /* 0x0000001f3f057899 */ /* 0x000fc80008011404 */
[----:B------:R-:W-:-:S04]  /*0fb0*/  ULEA.HI UR5, UR5, UR4, URZ, 0x7 ;  /* 0x0000000405057291 */ /* 0x000fc8000f8f383f */
[----:B------:R-:W-:-:S12]  /*0fc0*/  USHF.R.S32.HI UR40, URZ, 0x7, UR5 ;  /* 0x000000073f287899 */ /* 0x000fd80008011405 */
.L_x_99:
[----:B------:R-:W-:Y:S01]  /*0fd0*/  LOP3.LUT R0, R18, 0x80, RZ, 0xc0, !PT ;  /* 0x0000008012007812 */ /* 0x000fe200078ec0ff */
[----:B--2---:R-:W2:Y:S01]  /*0fe0*/  S2UR UR7, SR_CgaCtaId ;  /* 0x00000000000779c3 */ /* 0x004ea20000008800 */
[----:B------:R-:W-:Y:S02]  /*0ff0*/  UMOV UR6, 0x400 ;  /* 0x0000040000067882 */ /* 0x000fe40000000000 */
[----:B------:R-:W-:-:S06]  /*1000*/  SHF.R.U32.HI R0, RZ, 0x7, R0 ;  /* 0x00000007ff007819 */ /* 0x000fcc0000011600 */
[----:B------:R-:W3:Y:S01]  /*1010*/  SHFL.IDX PT, R0, R0, RZ, 0x1f ;  /* 0x00001fff00007589 */ /* 0x000ee200000e0000 */
[----:B--2---:R-:W-:Y:S01]  /*1020*/  ULEA UR6, UR7, UR6, 0x18 ;  /* 0x0000000607067291 */ /* 0x004fe2000f8ec03f */
[----:B---3--:R-:W-:-:S13]  /*1030*/  R2UR UR4, R0 ;  /* 0x00000000000472ca */ /* 0x008fda00000e0000 */
[----:B------:R-:W-:-:S04]  /*1040*/  ULEA.HI UR5, UR4, UR4, URZ, 0x1 ;  /* 0x0000000404057291 */ /* 0x000fc8000f8f083f */
[----:B------:R-:W-:-:S04]  /*1050*/  ULOP3.LUT UR5, UR5, 0x7fffe, URZ, 0xc0, !UPT ;  /* 0x0007fffe05057892 */ /* 0x000fc8000f8ec03f */
[----:B------:R-:W-:-:S03]  /*1060*/  UIADD3 UR5, UR4, -UR5, URZ ;  /* 0x8000000504057290 */ /* 0x000fc6000fffe03f */
[----:B------:R-:W-:Y:S01]  /*1070*/  ULDC UR4, c[0x0][0x28c] ;  /* 0x0000a30000047ab9 */ /* 0x000fe20000000800 */
[----:B------:R-:W-:Y:S01]  /*1080*/  ULEA UR5, UR5, UR6, 0xd ;  /* 0x0000000605057291 */ /* 0x000fe2000f8e683f */
[----:B------:R-:W-:-:S03]  /*1090*/  ISETP.LT.AND P0, PT, RZ, UR4, PT ;  /* 0x00000004ff007c0c */ /* 0x000fc6000bf01270 */
[----:B------:R-:W-:-:S04]  /*10a0*/  UIADD3 UR5, UR5, 0x180, URZ ;  /* 0x0000018005057890 */ /* 0x000fc8000fffe03f */
[----:B------:R-:W-:-:S04]  /*10b0*/  USHF.R.U32.HI UR5, URZ, 0x4, UR5 ;  /* 0x000000043f057899 */ /* 0x000fc80008011605 */
[----:B------:R-:W-:-:S04]  /*10c0*/  ULOP3.LUT UR5, UR5, 0x3fff, URZ, 0xc0, !UPT ;  /* 0x00003fff05057892 */ /* 0x000fc8000f8ec03f */
[----:B------:R-:W-:Y:S01]  /*10d0*/  ULOP3.LUT UR41, UR5, 0x10000, URZ, 0xfc, !UPT ;  /* 0x0001000005297892 */ /* 0x000fe2000f8efc3f */
[----:B0---4-:R-:W-:Y:S11]  /*10e0*/  @P0 BRA `(.L_x_14) ;  /* 0x0000000000400947 */ /* 0x011ff60003800000 */
[----:B------:R-:W-:Y:S01]  /*10f0*/  MOV R0, 0x0 ;  /* 0x0000000000007802 */ /* 0x000fe20000000f00 */
[----:B------:R-:W-:Y:S01]  /*1100*/  ULDC.64 UR4, c[0x4][0x68] ;  /* 0x01001a0000047ab9 */ /* 0x000fe20000000a00 */
[----:B------:R-:W-:Y:S01]  /*1110*/  ULDC.64 UR6, c[0x4][0x8] ;  /* 0x0100020000067ab9 */ /* 0x000fe20000000a00 */
[----:B01----:R-:W-:Y:S01]  /*1120*/  IMAD.U32 R4, RZ, RZ, UR4 ;  /* 0x00000004ff047e24 */ /* 0x003fe2000f8e00ff */
[----:B------:R0:W1:Y:S01]  /*1130*/  LDC.64 R14, c[0x4][R0] ;  /* 0x01000000000e7b82 */ /* 0x0000620000000a00 */
[----:B------:R-:W-:Y:S01]  /*1140*/  IMAD.U32 R5, RZ, RZ, UR5 ;  /* 0x00000005ff057e24 */ /* 0x000fe2000f8e00ff */
[----:B------:R-:W-:Y:S01]  /*1150*/  ULDC.64 UR4, c[0x4][0x70] ;  /* 0x01001c0000047ab9 */ /* 0x000fe20000000a00 */
[----:B------:R-:W-:Y:S02]  /*1160*/  IMAD.U32 R10, RZ, RZ, UR6 ;  /* 0x00000006ff0a7e24 */ /* 0x000fe4000f8e00ff */
[----:B------:R-:W-:Y:S02]  /*1170*/  IMAD.U32 R6, RZ, RZ, UR4 ;  /* 0x00000004ff067e24 */ /* 0x000fe4000f8e00ff */
[----:B------:R-:W-:-:S02]  /*1180*/  IMAD.U32 R7, RZ, RZ, UR5 ;  /* 0x00000005ff077e24 */ /* 0x000fc4000f8e00ff */
[----:B------:R-:W-:Y:S02]  /*1190*/  IMAD.U32 R11, RZ, RZ, UR7 ;  /* 0x00000007ff0b7e24 */ /* 0x000fe4000f8e00ff */
[----:B------:R-:W-:Y:S02]  /*11a0*/  IMAD.MOV.U32 R8, RZ, RZ, 0x1e1 ;  /* 0x000001e1ff087424 */ /* 0x000fe400078e00ff */
[----:B------:R-:W-:Y:S02]  /*11b0*/  IMAD.MOV.U32 R12, RZ, RZ, 0x1 ;  /* 0x00000001ff0c7424 */ /* 0x000fe400078e00ff */
[----:B0-----:R-:W-:-:S07]  /*11c0*/  IMAD.MOV.U32 R13, RZ, RZ, RZ ;  /* 0x000000ffff0d7224 */ /* 0x001fce00078e00ff */
[----:B------:R-:W-:-:S07]  /*11d0*/  LEPC R20, `(.L_x_14) ;  /* 0x000000001014794e */ /* 0x000fce0000000000 */
[----:B-1---5:R-:W-:Y:S05]  /*11e0*/  CALL.ABS.NOINC R14 ;  /* 0x000000000e007343 */ /* 0x022fea0003c00000 */
.L_x_14:
[----:B------:R-:W-:-:S04]  /*11f0*/  LOP3.LUT R0, R19, 0x1, RZ, 0xfc, !PT ;  /* 0x0000000113007812 */ /* 0x000fc800078efcff */
[----:B------:R-:W-:-:S13]  /*1200*/  ISETP.NE.AND P0, PT, R0, 0x3, PT ;  /* 0x000000030000780c */ /* 0x000fda0003f05270 */
[----:B------:R-:W-:Y:S05]  /*1210*/  @!P0 BRA `(.L_x_15) ;  /* 0x0000000000048947 */ /* 0x000fea0003800000 */
[----:B------:R-:W-:Y:S01]  /*1220*/  BPT.TRAP 0x1 ;  /* 0x000000040000795c */ /* 0x000fe20000300000 */
.L_x_15:
[----:B------:R-:W2:Y:S01]  /*1230*/  S2UR UR5, SR_CgaCtaId ;  /* 0x00000000000579c3 */ /* 0x000ea20000008800 */
[----:B------:R-:W-:Y:S01]  /*1240*/  UMOV UR4, 0x400 ;  /* 0x0000040000047882 */ /* 0x000fe20000000000 */
[----:B------:R-:W-:Y:S02]  /*1250*/  IMAD.U32 R0, RZ, RZ, UR38 ;  /* 0x00000026ff007e24 */ /* 0x000fe4000f8e00ff */
[----:B------:R-:W-:-:S03]  /*1260*/  IMAD.U32 R3, RZ, RZ, UR39 ;  /* 0x00000027ff037e24 */ /* 0x000fc6000f8e00ff */
[----:B------:R-:W-:Y:S01]  /*1270*/  SHF.L.U32 R0, R0, 0x1f, RZ ;  /* 0x0000001f00007819 */ /* 0x000fe200000006ff */
[----:B--2---:R-:W-:-:S06]  /*1280*/  ULEA UR4, UR5, UR4, 0x18 ;  /* 0x0000000405047291 */ /* 0x004fcc000f8ec03f */
[----:B------:R-:W-:-:S04]  /*1290*/  IMAD.U32 R6, RZ, RZ, UR4 ;  /* 0x00000004ff067e24 */ /* 0x000fc8000f8e00ff */
[----:B------:R-:W-:-:S04]  /*12a0*/  IMAD R3, R3, 0x8, R6 ;  /* 0x0000000803037824 */ /* 0x000fc800078e0206 */
[----:B------:R2:W3:Y:S01]  /*12b0*/  SYNCS.PHASECHK.TRANS64.TRYWAIT P1, [R3+URZ], R0 ;  /* 0x00000000030075a7 */ /* 0x0004e2000802017f */
[----:B------:R-:W-:Y:S05]  /*12c0*/  @!P0 BRA `(.L_x_16) ;  /* 0x0000000000048947 */ /* 0x000fea0003800000 */
[----:B------:R-:W-:Y:S01]  /*12d0*/  BPT.TRAP 0x1 ;  /* 0x000000040000795c */ /* 0x000fe20000300000 */
.L_x_16:
[----:B---3--:R-:W-:Y:S05]  /*12e0*/  @P1 BRA `(.L_x_17) ;  /* 0x0000000000081947 */ /* 0x008fea0003800000 */
[----:B------:R-:W3:Y:S02]  /*12f0*/  SYNCS.PHASECHK.TRANS64.TRYWAIT P1, [R3+URZ], R0 ;  /* 0x00000000030075a7 */ /* 0x000ee4000802017f */
[----:B---3--:R-:W-:Y:S05]  /*1300*/  @!P1 BRA `(.L_x_18) ;  /* 0x0000004800409947 */ /* 0x008fea0003800000 */
.L_x_17:
[----:B------:R-:W-:-:S04]  /*1310*/  UISETP.LT.AND UP0, UPT, UR40, 0x1, UPT ;  /* 0x000000012800788c */ /* 0x000fc8000bf01270 */
[----:B------:R-:W-:-:S06]  /*1320*/  USEL UR4, UR40, 0x1, UP0 ;  /* 0x0000000128047887 */ /* 0x000fcc0008000000 */
[----:B--23--:R-:W-:Y:S01]  /*1330*/  IMAD.U32 R0, RZ, RZ, UR4 ;  /* 0x00000004ff007e24 */ /* 0x00cfe2000f8e00ff */
[----:B------:R-:W-:Y:S05]  /*1340*/  WARPSYNC.ALL ;  /* 0x0000000000007948 */ /* 0x000fea0003800000 */
[----:B------:R-:W-:-:S04]  /*1350*/  IADD3 R0, -R0, UR40, RZ ;  /* 0x0000002800007c10 */ /* 0x000fc8000fffe1ff */
[----:B------:R-:W-:Y:S02]  /*1360*/  ISETP.GE.AND P1, PT, R0, 0x1, PT ;  /* 0x000000010000780c */ /* 0x000fe40003f26270 */
[----:B------:R-:W-:Y:S01]  /*1370*/  R2UR UR4, R6 ;  /* 0x00000000060472ca */ /* 0x000fe200000e0000 */
[----:B------:R-:W-:Y:S01]  /*1380*/  UIMAD UR6, UR39, 0x600, UR41 ;  /* 0x00000600270678a4 */ /* 0x000fe2000f8e0229 */
[----:B------:R-:W-:Y:S01]  /*1390*/  WARPGROUP.ARRIVE ;  /* 0x00000000000079c5 */ /* 0x000fe20000000000 */
[----:B------:R-:W-:Y:S01]  /*13a0*/  UMOV UR9, 0x40000040 ;  /* 0x4000004000097882 */ /* 0x000fe20000000000 */
[----:B------:R-:W-:Y:S01]  /*13b0*/  UMOV UR11, 0x40000040 ;  /* 0x40000040000b7882 */ /* 0x000fe20000000000 */
[----:B------:R-:W-:-:S03]  /*13c0*/  UIADD3 UR7, UR6, 0x400, URZ ;  /* 0x0000040006077890 */ /* 0x000fc6000fffe03f */
[----:B------:R-:W-:-:S05]  /*13d0*/  UMOV UR8, UR6 ;  /* 0x0000000600087c82 */ /* 0x000fca0008000000 */
[----:B------:R-:W-:-:S04]  /*13e0*/  UIADD3 UR4, UR4, 0x30180, URZ ;  /* 0x0003018004047890 */ /* 0x000fc8000fffe03f */
[----:B------:R-:W-:-:S04]  /*13f0*/  USHF.R.U32.HI UR4, URZ, 0x4, UR4 ;  /* 0x000000043f047899 */ /* 0x000fc80008011604 */
[----:B------:R-:W-:-:S04]  /*1400*/  ULOP3.LUT UR4, UR4, 0x3fff, URZ, 0xc0, !UPT ;  /* 0x00003fff04047892 */ /* 0x000fc8000f8ec03f */
[----:B------:R-:W-:-:S04]  /*1410*/  ULOP3.LUT UR4, UR4, 0x10000, URZ, 0xfc, !UPT ;  /* 0x0001000004047892 */ /* 0x000fc8000f8efc3f */
[----:B------:R-:W-:-:S07]  /*1420*/  ULEA UR5, UR39, UR4, 0x8 ;  /* 0x0000000427057291 */ /* 0x000fce000f8e403f */
[----:B------:R-:W-:Y:S02]  /*1430*/  UMOV UR10, UR5 ;  /* 0x00000005000a7c82 */ /* 0x000fe40008000000 */
[----:B------:R-:W-:Y:S01]  /*1440*/  IGMMA.64x32x32.S8.S8 R40, gdesc[UR8], RZ, !UPT, gsb0 ;  /* 0x01200000082879f1 */ /* 0x000fe2000c0410ff */
[----:B------:R-:W-:Y:S01]  /*1450*/  UMOV UR8, UR7 ;  /* 0x0000000700087c82 */ /* 0x000fe20008000000 */
[----:B------:R-:W-:Y:S01]  /*1460*/  UMOV UR9, 0x40000040 ;  /* 0x4000004000097882 */ /* 0x000fe20000000000 */
[----:B------:R-:W-:Y:S01]  /*1470*/  UIADD3 UR7, UR6, 0x402, URZ ;  /* 0x0000040206077890 */ /* 0x000fe2000fffe03f */
[----:B------:R-:W-:Y:S02]  /*1480*/  WARPGROUP.DEPBAR.LE gsb0, 0x0 ;  /* 0x00008000000079c5 */ /* 0x000fe40000010000 */
[----:B------:R-:W-:-:S06]  /*1490*/  WARPGROUP.ARRIVE ;  /* 0x00000000000079c5 */ /* 0x000fcc0000000000 */
[----:B------:R-:W-:Y:S01]  /*14a0*/  IGMMA.64x32x32.S8.S8 R24, gdesc[UR8], RZ, !UPT, gsb0 ;  /* 0x01200000081879f1 */ /* 0x000fe2000c0410ff */
[----:B------:R-:W-:Y:S02]  /*14b0*/  UIADD3 UR8, UR6, 0x2, URZ ;  /* 0x0000000206087890 */ /* 0x000fe4000fffe03f */
[----:B------:R-:W-:Y:S01]  /*14c0*/  UIADD3 UR10, UR5, 0x2, URZ ;  /* 0x00000002050a7890 */ /* 0x000fe2000fffe03f */
[----:B------:R-:W-:Y:S01]  /*14d0*/  UMOV UR9, 0x40000040 ;  /* 0x4000004000097882 */ /* 0x000fe20000000000 */
[----:B------:R-:W-:Y:S01]  /*14e0*/  UMOV UR11, 0x40000040 ;  /* 0x40000040000b7882 */ /* 0x000fe20000000000 */
[----:B------:R-:W-:Y:S02]  /*14f0*/  WARPGROUP.DEPBAR.LE gsb0, 0x0 ;  /* 0x00008000000079c5 */ /* 0x000fe40000010000 */
[----:B------:R-:W-:-:S06]  /*1500*/  WARPGROUP.ARRIVE ;  /* 0x00000000000079c5 */ /* 0x000fcc0000000000 */
[----:B------:R-:W-:Y:S01]  /*1510*/  IGMMA.64x32x32.S8.S8 R40, gdesc[UR8], R40, gsb0 ;  /* 0x01200000082879f1 */ /* 0x000fe20008041028 */
[----:B------:R-:W-:Y:S01]  /*1520*/  UMOV UR8, UR7 ;  /* 0x0000000700087c82 */ /* 0x000fe20008000000 */
[----:B------:R-:W-:Y:S01]  /*1530*/  UMOV UR9, 0x40000040 ;  /* 0x4000004000097882 */ /* 0x000fe20000000000 */
[----:B------:R-:W-:Y:S01]  /*1540*/  UIADD3 UR7, UR6, 0x404, URZ ;  /* 0x0000040406077890 */ /* 0x000fe2000fffe03f */
[----:B------:R-:W-:Y:S02]  /*1550*/  WARPGROUP.DEPBAR.LE gsb0, 0x0 ;  /* 0x00008000000079c5 */ /* 0x000fe40000010000 */
[----:B------:R-:W-:-:S06]  /*1560*/  WARPGROUP.ARRIVE ;  /* 0x00000000000079c5 */ /* 0x000fcc0000000000 */
[----:B------:R-:W-:Y:S01]  /*1570*/  IGMMA.64x32x32.S8.S8 R24, gdesc[UR8], R24, gsb0 ;  /* 0x01200000081879f1 */ /* 0x000fe20008041018 */
        /* <DEDUP_REMOVED lines=9> */
[----:B------:R-:W-:Y:S02]  /*1610*/  WARPGROUP.DEPBAR.LE gsb0, 0x0 ;  /* 0x00008000000079c5 */ /* 0x000fe40000010000 */
[----:B------:R-:W-:-:S06]  /*1620*/  WARPGROUP.ARRIVE ;  /* 0x00000000000079c5 */ /* 0x000fcc0000000000 */
[----:B------:R-:W-:Y:S01]  /*1630*/  IGMMA.64x32x32.S8.S8 R24, gdesc[UR8], R24, gsb0 ;  /* 0x01200000081879f1 */ /* 0x000fe20008041018 */
[----:B------:R-:W-:Y:S02]  /*1640*/  UIADD3 UR8, UR6, 0x6, URZ ;  /* 0x0000000606087890 */ /* 0x000fe4000fffe03f */
[----:B------:R-:W-:Y:S01]  /*1650*/  UIADD3 UR10, UR5, 0x6, URZ ;  /* 0x00000006050a7890 */ /* 0x000fe2000fffe03f */
[----:B------:R-:W-:Y:S01]  /*1660*/  UMOV UR9, 0x40000040 ;  /* 0x4000004000097882 */ /* 0x000fe20000000000 */
[----:B------:R-:W-:Y:S01]  /*1670*/  UMOV UR11, 0x40000040 ;  /* 0x40000040000b7882 */ /* 0x000fe20000000000 */
[----:B------:R-:W-:Y:S01]  /*1680*/  UIADD3 UR6, UR6, 0x406, URZ ;  /* 0x0000040606067890 */ /* 0x000fe2000fffe03f */
[----:B------:R-:W-:Y:S02]  /*1690*/  WARPGROUP.DEPBAR.LE gsb0, 0x0 ;  /* 0x00008000000079c5 */ /* 0x000fe40000010000 */
[----:B------:R-:W-:-:S06]  /*16a0*/  WARPGROUP.ARRIVE ;  /* 0x00000000000079c5 */ /* 0x000fcc0000000000 */
[----:B------:R-:W-:Y:S01]  /*16b0*/  IGMMA.64x32x32.S8.S8 R40, gdesc[UR8], R40, gsb0 ;  /* 0x01200000082879f1 */ /* 0x000fe20008041028 */
[----:B------:R-:W-:Y:S01]  /*16c0*/  UMOV UR8, UR6 ;  /* 0x0000000600087c82 */ /* 0x000fe20008000000 */
[----:B------:R-:W-:Y:S01]  /*16d0*/  UMOV UR9, 0x40000040 ;  /* 0x4000004000097882 */ /* 0x000fe20000000000 */
[----:B------:R-:W-:Y:S02]  /*16e0*/  WARPGROUP.DEPBAR.LE gsb0, 0x0 ;  /* 0x00008000000079c5 */ /* 0x000fe40000010000 */
[----:B------:R-:W-:-:S06]  /*16f0*/  WARPGROUP.ARRIVE ;  /* 0x00000000000079c5 */ /* 0x000fcc0000000000 */
[----:B------:R-:W-:Y:S03]  /*1700*/  IGMMA.64x32x32.S8.S8 R24, gdesc[UR8], R24, gsb0 ;  /* 0x01200000081879f1 */ /* 0x000fe60008041018 */
[----:B------:R-:W-:Y:S02]  /*1710*/  WARPGROUP.DEPBAR.LE gsb0, 0x0 ;  /* 0x00008000000079c5 */ /* 0x000fe40000010000 */
[----:B------:R-:W-:Y:S05]  /*1720*/  @!P1 BRA `(.L_x_19) ;  /* 0x0000000400809947 */ /* 0x000fea0003800000 */
[----:B------:R-:W-:Y:S02]  /*1730*/  UIADD3 UR5, UR39, 0x1, URZ ;  /* 0x0000000127057890 */ /* 0x000fe4000fffe03f */
[----:B------:R-:W-:Y:S02]  /*1740*/  IMAD.U32 R3, RZ, RZ, UR39 ;  /* 0x00000027ff037e24 */ /* 0x000fe4000f8e00ff */
[----:B------:R-:W-:-:S04]  /*1750*/  UISETP.NE.AND UP0, UPT, UR5, 0x8, UPT ;  /* 0x000000080500788c */ /* 0x000fc8000bf05270 */
[----:B------:R-:W-:Y:S02]  /*1760*/  USEL UR6, URZ, 0x1, UP0 ;  /* 0x000000013f067887 */ /* 0x000fe40008000000 */
[----:B------:R-:W-:Y:S02]  /*1770*/  USEL UR5, UR5, URZ, UP0 ;  /* 0x0000003f05057287 */ /* 0x000fe40008000000 */
[----:B------:R-:W-:-:S06]  /*1780*/  ULOP3.LUT UR6, UR38, UR6, URZ, 0x3c, !UPT ;  /* 0x0000000626067292 */ /* 0x000fcc000f8e3c3f */
[----:B------:R-:W-:-:S07]  /*1790*/  IMAD.U32 R7, RZ, RZ, UR6 ;  /* 0x00000006ff077e24 */ /* 0x000fce000f8e00ff */
.L_x_26:
[----:B------:R-:W-:Y:S05]  /*17a0*/  @!P0 BRA `(.L_x_20) ;  /* 0x0000000000048947 */ /* 0x000fea0003800000 */
[----:B------:R-:W-:Y:S01]  /*17b0*/  BPT.TRAP 0x1 ;  /* 0x000000040000795c */ /* 0x000fe20000300000 */
.L_x_20:
[----:B------:R-:W2:Y:S01]  /*17c0*/  S2UR UR7, SR_CgaCtaId ;  /* 0x00000000000779c3 */ /* 0x000ea20000008800 */
[----:B------:R-:W-:Y:S01]  /*17d0*/  UMOV UR6, 0x400 ;  /* 0x0000040000067882 */ /* 0x000fe20000000000 */
[----:B01----:R-:W-:Y:S01]  /*17e0*/  IMAD.U32 R5, RZ, RZ, UR5 ;  /* 0x00000005ff057e24 */ /* 0x003fe2000f8e00ff */
[----:B------:R-:W-:Y:S01]  /*17f0*/  SHF.L.U32 R4, R7, 0x1f, RZ ;  /* 0x0000001f07047819 */ /* 0x000fe200000006ff */
[----:B--2---:R-:W-:-:S06]  /*1800*/  ULEA UR6, UR7, UR6, 0x18 ;  /* 0x0000000607067291 */ /* 0x004fcc000f8ec03f */
[----:B------:R-:W-:-:S04]  /*1810*/  IMAD.U32 R6, RZ, RZ, UR6 ;  /* 0x00000006ff067e24 */ /* 0x000fc8000f8e00ff */
[----:B------:R-:W-:-:S04]  /*1820*/  IMAD R5, R5, 0x8, R6 ;  /* 0x0000000805057824 */ /* 0x000fc800078e0206 */
[----:B------:R0:W1:Y:S01]  /*1830*/  SYNCS.PHASECHK.TRANS64.TRYWAIT P1, [R5+URZ], R4 ;  /* 0x00000004050075a7 */ /* 0x000062000802017f */
[----:B------:R-:W-:Y:S05]  /*1840*/  @!P0 BRA `(.L_x_21) ;  /* 0x0000000000048947 */ /* 0x000fea0003800000 */
[----:B------:R-:W-:Y:S01]  /*1850*/  BPT.TRAP 0x1 ;  /* 0x000000040000795c */ /* 0x000fe20000300000 */
.L_x_21:
[----:B-1----:R-:W-:Y:S05]  /*1860*/  @P1 BRA `(.L_x_22) ;  /* 0x0000000000081947 */ /* 0x002fea0003800000 */
[----:B------:R-:W1:Y:S02]  /*1870*/  SYNCS.PHASECHK.TRANS64.TRYWAIT P1, [R5+URZ], R4 ;  /* 0x00000004050075a7 */ /* 0x000e64000802017f */
[----:B-1----:R-:W-:Y:S05]  /*1880*/  @!P1 BRA `(.L_x_23) ;  /* 0x0000004000f49947 */ /* 0x002fea0003800000 */
.L_x_22:
[----:B------:R-:W-:Y:S01]  /*1890*/  ULEA UR6, UR5, UR4, 0x8 ;  /* 0x0000000405067291 */ /* 0x000fe2000f8e403f */
[----:B------:R-:W-:Y:S01]  /*18a0*/  WARPGROUP.ARRIVE ;  /* 0x00000000000079c5 */ /* 0x000fe20000000000 */
[----:B------:R-:W-:Y:S01]  /*18b0*/  UIMAD UR7, UR5, 0x600, UR41 ;  /* 0x00000600050778a4 */ /* 0x000fe2000f8e0229 */
[----:B------:R-:W-:Y:S01]  /*18c0*/  UMOV UR11, 0x40000040 ;  /* 0x40000040000b7882 */ /* 0x000fe20000000000 */
[----:B------:R-:W-:Y:S02]  /*18d0*/  UMOV UR9, 0x40000040 ;  /* 0x4000004000097882 */ /* 0x000fe40000000000 */
[----:B------:R-:W-:Y:S01]  /*18e0*/  UIADD3 UR12, UR7, 0x400, URZ ;  /* 0x00000400070c7890 */ /* 0x000fe2000fffe03f */
[----:B------:R-:W-:Y:S02]  /*18f0*/  UMOV UR10, UR6 ;  /* 0x00000006000a7c82 */ /* 0x000fe40008000000 */
[----:B------:R-:W-:Y:S02]  /*1900*/  UMOV UR8, UR7 ;  /* 0x0000000700087c82 */ /* 0x000fe40008000000 */
[----:B------:R-:W-:Y:S01]  /*1910*/  IGMMA.64x32x32.S8.S8 R40, gdesc[UR8], R40, gsb0 ;  /* 0x01200000082879f1 */ /* 0x000fe20008041028 */
[----:B------:R-:W-:Y:S01]  /*1920*/  UMOV UR9, 0x40000040 ;  /* 0x4000004000097882 */ /* 0x000fe20000000000 */
[----:B------:R-:W-:Y:S01]  /*1930*/  UMOV UR8, UR12 ;  /* 0x0000000c00087c82 */ /* 0x000fe20008000000 */
[----:B------:R-:W-:Y:S01]  /*1940*/  UIADD3 UR12, UR7, 0x402, URZ ;  /* 0x00000402070c7890 */ /* 0x000fe2000fffe03f */
[----:B------:R-:W-:-:S02]  /*1950*/  WARPGROUP.DEPBAR.LE gsb0, 0x0 ;  /* 0x00008000000079c5 */ /* 0x000fc40000010000 */
        /* <DEDUP_REMOVED lines=42> */
[----:B------:R-:W-:Y:S01]  /*1c00*/  BPT.TRAP 0x1 ;  /* 0x000000040000795c */ /* 0x000fe20000300000 */
.L_x_24:
[----:B01----:R-:W-:Y:S01]  /*1c10*/  IMAD R4, R3, 0x8, R6 ;  /* 0x0000000803047824 */ /* 0x003fe200078e0206 */
[----:B------:R-:W-:-:S03]  /*1c20*/  ISETP.GT.U32.AND P1, PT, R19, 0x1, PT ;  /* 0x000000011300780c */ /* 0x000fc60003f24070 */
[----:B------:R-:W-:-:S05]  /*1c30*/  VIADD R4, R4, 0x40 ;  /* 0x0000004004047836 */ /* 0x000fca0000000000 */
[----:B------:R-:W-:-:S04]  /*1c40*/  PRMT R4, RZ, 0x654, R4 ;  /* 0x00000654ff047816 */ /* 0x000fc80000000004 */
[----:B------:R0:W-:Y:S01]  /*1c50*/  SYNCS.ARRIVE.TRANS64.RED.A1T0 RZ, [R4+URZ], RZ ;  /* 0x000000ff04ff79a7 */ /* 0x0001e2000810043f */
[----:B------:R-:W-:Y:S05]  /*1c60*/  @P1 BRA `(.L_x_25) ;  /* 0x0000000000041947 */ /* 0x000fea0003800000 */
[----:B------:R-:W-:Y:S01]  /*1c70*/  BPT.TRAP 0x1 ;  /* 0x000000040000795c */ /* 0x000fe20000300000 */
.L_x_25:
[----:B------:R-:W-:Y:S01]  /*1c80*/  UIADD3 UR5, UR5, 0x1, URZ ;  /* 0x0000000105057890 */ /* 0x000fe2000fffe03f */
[C---:B------:R-:W-:Y:S01]  /*1c90*/  ISETP.GT.AND P2, PT, R0.reuse, 0x1, PT ;  /* 0x000000010000780c */ /* 0x040fe20003f44270 */
[----:B------:R-:W-:Y:S02]  /*1ca0*/  VIADD R3, R3, 0x1 ;  /* 0x0000000103037836 */ /* 0x000fe40000000000 */
[----:B------:R-:W-:Y:S01]  /*1cb0*/  UISETP.NE.AND UP0, UPT, UR5, 0x8, UPT ;  /* 0x000000080500788c */ /* 0x000fe2000bf05270 */
[----:B------:R-:W-:Y:S02]  /*1cc0*/  VIADD R0, R0, 0xffffffff ;  /* 0xffffffff00007836 */ /* 0x000fe40000000000 */
[C---:B------:R-:W-:Y:S01]  /*1cd0*/  ISETP.NE.AND P1, PT, R3.reuse, 0x8, PT ;  /* 0x000000080300780c */ /* 0x040fe20003f25270 */
[----:B------:R-:W-:Y:S02]  /*1ce0*/  USEL UR6, URZ, 0x1, UP0 ;  /* 0x000000013f067887 */ /* 0x000fe40008000000 */
[----:B------:R-:W-:Y:S01]  /*1cf0*/  USEL UR5, UR5, URZ, UP0 ;  /* 0x0000003f05057287 */ /* 0x000fe20008000000 */
[----:B------:R-:W-:-:S03]  /*1d00*/  SEL R3, R3, RZ, P1 ;  /* 0x000000ff03037207 */ /* 0x000fc60000800000 */
[----:B------:R-:W-:Y:S01]  /*1d10*/  LOP3.LUT R7, R7, UR6, RZ, 0x3c, !PT ;  /* 0x0000000607077c12 */ /* 0x000fe2000f8e3cff */
[----:B------:R-:W-:Y:S07]  /*1d20*/  @P2 BRA `(.L_x_26) ;  /* 0xfffffff8009c2947 */ /* 0x000fee000383ffff */
.L_x_19:
[----:B------:R-:W2:Y:S02]  /*1d30*/  LDC R0, c[0x0][0x28c] ;  /* 0x0000a300ff007b82 */ /* 0x000ea40000000800 */
[----:B--2---:R-:W-:-:S13]  /*1d40*/  ISETP.GE.AND P1, PT, R0, 0x1, PT ;  /* 0x000000010000780c */ /* 0x004fda0003f26270 */
[----:B------:R-:W-:Y:S05]  /*1d50*/  @!P1 BRA `(.L_x_27) ;  /* 0x0000000000389947 */ /* 0x000fea0003800000 */
[----:B------:R-:W-:Y:S05]  /*1d60*/  @!P0 BRA `(.L_x_28) ;  /* 0x0000000000048947 */ /* 0x000fea0003800000 */
[----:B------:R-:W-:Y:S01]  /*1d70*/  BPT.TRAP 0x1 ;  /* 0x000000040000795c */ /* 0x000fe20000300000 */
.L_x_28:
[----:B------:R-:W-:Y:S01]  /*1d80*/  UISETP.LT.AND UP0, UPT, UR40, 0x1, UPT ;  /* 0x000000012800788c */ /* 0x000fe2000bf01270 */
[----:B------:R-:W-:-:S03]  /*1d90*/  ISETP.GT.U32.AND P0, PT, R19, 0x1, PT ;  /* 0x000000011300780c */ /* 0x000fc60003f04070 */
[----:B------:R-:W-:-:S04]  /*1da0*/  USEL UR4, UR40, 0x1, UP0 ;  /* 0x0000000128047887 */ /* 0x000fc80008000000 */
[----:B------:R-:W-:-:S04]  /*1db0*/  UIADD3 UR4, UR39, UR40, -UR4 ;  /* 0x0000002827047290 */ /* 0x000fc8000fffe804 */
[----:B------:R-:W-:-:S04]  /*1dc0*/  USHF.L.U32 UR4, UR4, 0x3, URZ ;  /* 0x0000000304047899 */ /* 0x000fc8000800063f */
[----:B------:R-:W-:-:S06]  /*1dd0*/  ULOP3.LUT UR4, UR4, 0x38, URZ, 0xc0, !UPT ;  /* 0x0000003804047892 */ /* 0x000fcc000f8ec03f */
[----:B------:R-:W-:-:S05]  /*1de0*/  IMAD.U32 R3, RZ, RZ, UR4 ;  /* 0x00000004ff037e24 */ /* 0x000fca000f8e00ff */
[----:B------:R-:W-:-:S04]  /*1df0*/  IADD3 R0, R6, 0x40, R3 ;  /* 0x0000004006007810 */ /* 0x000fc80007ffe003 */
[----:B------:R-:W-:-:S04]  /*1e00*/  PRMT R0, RZ, 0x654, R0 ;  /* 0x00000654ff007816 */ /* 0x000fc80000000000 */
[----:B------:R2:W-:Y:S01]  /*1e10*/  SYNCS.ARRIVE.TRANS64.RED.A1T0 RZ, [R0+URZ], RZ ;  /* 0x000000ff00ff79a7 */ /* 0x0005e2000810043f */
[----:B------:R-:W-:Y:S05]  /*1e20*/  @P0 BRA `(.L_x_27) ;  /* 0x0000000000040947 */ /* 0x000fea0003800000 */
[----:B------:R-:W-:Y:S01]  /*1e30*/  BPT.TRAP 0x1 ;  /* 0x000000040000795c */ /* 0x000fe20000300000 */
.L_x_27:
[----:B------:R-:W3:Y:S01]  /*1e40*/  LDC R6, c[0x0][0x288] ;  /* 0x0000a200ff067b82 */ /* 0x000ee20000000800 */
[--C-:B------:R-:W-:Y:S01]  /*1e50*/  SHF.R.U32.HI R3, RZ, 0x2, R18.reuse ;  /* 0x00000002ff037819 */ /* 0x100fe20000011612 */
[----:B------:R-:W-:Y:S01]  /*1e60*/  UIADD3 UR39, UR40, UR39, URZ ;  /* 0x0000002728277290 */ /* 0x000fe2000fffe03f */
[C---:B01----:R-:W-:Y:S01]  /*1e70*/  LOP3.LUT R4, R18.reuse, 0x60, RZ, 0xc0, !PT ;  /* 0x0000006012047812 */ /* 0x043fe200078ec0ff */
[----:B------:R-:W-:Y:S01]  /*1e80*/  IMAD.SHL.U32 R57, R57, 0x20, RZ ;  /* 0x0000002039397824 */ /* 0x000fe200078e00ff */
[----:B--2---:R-:W-:Y:S01]  /*1e90*/  SHF.R.U32.HI R0, RZ, 0x7, R18 ;  /* 0x00000007ff007819 */ /* 0x004fe20000011612 */
[----:B------:R-:W-:Y:S01]  /*1ea0*/  USHF.R.U32.HI UR4, URZ, 0x3, UR39 ;  /* 0x000000033f047899 */ /* 0x000fe20008011627 */
[----:B------:R-:W-:Y:S01]  /*1eb0*/  LOP3.LUT R3, R3, 0x7, RZ, 0xc0, !PT ;  /* 0x0000000703037812 */ /* 0x000fe200078ec0ff */
[----:B------:R-:W-:Y:S01]  /*1ec0*/  IMAD.SHL.U32 R12, R18, 0x2, RZ ;  /* 0x00000002120c7824 */ /* 0x000fe200078e00ff */
[----:B------:R-:W-:Y:S01]  /*1ed0*/  SHF.R.U32.HI R4, RZ, 0x1, R4 ;  /* 0x00000001ff047819 */ /* 0x000fe20000011604 */
[----:B------:R-:W-:Y:S01]  /*1ee0*/  ULOP3.LUT UR4, UR4, 0x1, URZ, 0xc0, !UPT ;  /* 0x0000000104047892 */ /* 0x000fe2000f8ec03f */
[----:B------:R-:W-:Y:S01]  /*1ef0*/  LOP3.LUT R0, R0, 0x1, RZ, 0xc0, !PT ;  /* 0x0000000100007812 */ /* 0x000fe200078ec0ff */
[----:B------:R-:W-:Y:S01]  /*1f00*/  ULDC UR8, c[0x0][0x284] ;  /* 0x0000a10000087ab9 */ /* 0x000fe20000000800 */
[----:B------:R-:W-:Y:S01]  /*1f10*/  IADD3 R5, RZ, -R4, -R3 ;  /* 0x80000004ff057210 */ /* 0x000fe20007ffe803 */
[----:B------:R-:W-:Y:S01]  /*1f20*/  UISETP.GT.U32.AND UP1, UPT, UR39, 0x7, UPT ;  /* 0x000000072700788c */ /* 0x000fe2000bf24070 */
[----:B------:R-:W-:Y:S01]  /*1f30*/  SHF.R.S32.HI R20, RZ, 0x1f, R63 ;  /* 0x0000001fff147819 */ /* 0x000fe2000001143f */
[C---:B------:R-:W-:Y:S01]  /*1f40*/  IMAD.SHL.U32 R8, R0.reuse, 0x40, RZ ;  /* 0x0000004000087824 */ /* 0x040fe200078e00ff */
[----:B------:R-:W-:Y:S01]  /*1f50*/  UISETP.NE.U32.AND UP0, UPT, UR4, 0x1, UPT ;  /* 0x000000010400788c */ /* 0x000fe2000bf05070 */
[----:B------:R-:W-:Y:S01]  /*1f60*/  IMAD R5, R0, -0x40, R5 ;  /* 0xffffffc000057824 */ /* 0x000fe200078e0205 */
[----:B------:R-:W-:Y:S01]  /*1f70*/  LOP3.LUT R0, R18, 0x3, RZ, 0xc0, !PT ;  /* 0x0000000312007812 */ /* 0x000fe200078ec0ff */
[----:B------:R-:W-:Y:S01]  /*1f80*/  ULDC.64 UR6, c[0x0][0x5d0] ;  /* 0x0001740000067ab9 */ /* 0x000fe20000000a00 */
[----:B------:R-:W-:Y:S01]  /*1f90*/  LOP3.LUT R3, R8, 0x40, R3, 0xe2, !PT ;  /* 0x0000004008037812 */ /* 0x000fe200078ee203 */
[----:B------:R-:W-:Y:S01]  /*1fa0*/  UISETP.LT.U32.AND UP1, UPT, UR40, 0x8, UP1 ;  /* 0x000000082800788c */ /* 0x000fe20008f21070 */
[C---:B------:R-:W-:Y:S01]  /*1fb0*/  LOP3.LUT R12, R57.reuse, 0x6, R12, 0xf8, !PT ;  /* 0x00000006390c7812 */ /* 0x040fe200078ef80c */
[----:B---3--:R-:W-:Y:S01]  /*1fc0*/  IMAD R8, R0, -0x2, R6 ;  /* 0xfffffffe00087824 */ /* 0x008fe200078e0206 */
[----:B------:R-:W-:Y:S01]  /*1fd0*/  ISETP.GE.AND P0, PT, R57, R6, PT ;  /* 0x000000063900720c */ /* 0x000fe20003f06270 */
[----:B------:R-:W-:Y:S01]  /*1fe0*/  IMAD R0, R59, 0xc0, RZ ;  /* 0x000000c03b007824 */ /* 0x000fe200078e02ff */
[----:B------:R-:W-:Y:S01]  /*1ff0*/  UISETP.GT.U32.AND UP0, UPT, UR40, 0x7, !UP0 ;  /* 0x000000072800788c */ /* 0x000fe2000c704070 */
[----:B------:R-:W-:Y:S01]  /*2000*/  IMAD R6, R20, UR6, RZ ;  /* 0x0000000614067c24 */ /* 0x000fe2000f8e02ff */
[----:B------:R-:W-:Y:S01]  /*2010*/  SHF.R.S32.HI R13, RZ, 0x1f, R12 ;  /* 0x0000001fff0d7819 */ /* 0x000fe2000001140c */
[----:B------:R-:W-:Y:S01]  /*2020*/  USEL UR5, URZ, 0x1, !UP1 ;  /* 0x000000013f057887 */ /* 0x000fe2000c800000 */
[C---:B------:R-:W-:Y:S01]  /*2030*/  ISETP.GE.OR P0, PT, R0.reuse, UR8, P0 ;  /* 0x0000000800007c0c */ /* 0x040fe20008706670 */
[----:B------:R-:W-:Y:S01]  /*2040*/  USEL UR4, URZ, 0x1, !UP0 ;  /* 0x000000013f047887 */ /* 0x000fe2000c000000 */
[----:B------:R-:W-:Y:S01]  /*2050*/  LOP3.LUT R4, R3, R4, RZ, 0xfc, !PT ;  /* 0x0000000403047212 */ /* 0x000fe200078efcff */
[C---:B------:R-:W-:Y:S01]  /*2060*/  IMAD R3, R63.reuse, UR7, R6 ;  /* 0x000000073f037c24 */ /* 0x040fe2000f8e0206 */
[----:B------:R-:W-:Y:S01]  /*2070*/  IADD3 R65, -R0, UR8, R5 ;  /* 0x0000000800417c10 */ /* 0x000fe2000fffe105 */
[----:B------:R-:W-:Y:S01]  /*2080*/  IMAD.WIDE.U32 R6, R63, UR6, R12 ;  /* 0x000000063f067c25 */ /* 0x000fe2000f8e000c */
[----:B------:R-:W-:-:S02]  /*2090*/  ULOP3.LUT UR39, UR39, 0x7, URZ, 0xc0, !UPT ;  /* 0x0000000727277892 */ /* 0x000fc4000f8ec03f */
[----:B------:R-:W-:Y:S01]  /*20a0*/  ULOP3.LUT UR38, UR4, UR38, UR5, 0x96, !UPT ;  /* 0x0000002604267292 */ /* 0x000fe2000f8e9605 */
[----:B------:R-:W-:Y:S02]  /*20b0*/  IMAD.MOV.U32 R5, RZ, RZ, RZ ;  /* 0x000000ffff057224 */ /* 0x000fe400078e00ff */
[----:B------:R-:W-:Y:S02]  /*20c0*/  IMAD.IADD R7, R7, 0x1, R3 ;  /* 0x0000000107077824 */ /* 0x000fe400078e0203 */
[----:B------:R-:W-:-:S04]  /*20d0*/  IMAD.WIDE R58, R59, 0xc0, R4 ;  /* 0x000000c03b3a7825 */ /* 0x000fc800078e0204 */
[----:B------:R-:W-:Y:S02]  /*20e0*/  IMAD.IADD R70, R8, 0x1, -R57 ;  /* 0x0000000108467824 */ /* 0x000fe400078e0a39 */
[----:B------:R-:W-:Y:S01]  /*20f0*/  IMAD.MOV.U32 R0, RZ, RZ, -0x1 ;  /* 0xffffffffff007424 */ /* 0x000fe200078e00ff */
[----:B------:R-:W-:Y:S06]  /*2100*/  @P0 BRA `(.L_x_29) ;  /* 0x0000001800f40947 */ /* 0x000fec0003800000 */
[----:B------:R-:W0:Y:S01]  /*2110*/  LDC.64 R14, c[0x0][0x5c8] ;  /* 0x00017200ff0e7b82 */ /* 0x000e220000000a00 */
[----:B------:R-:W-:Y:S01]  /*2120*/  ULDC.64 UR4, c[0x0][0x5c0] ;  /* 0x0001700000047ab9 */ /* 0x000fe20000000a00 */
[----:B------:R-:W-:Y:S01]  /*2130*/  BSSY B0, `(.L_x_29) ;  /* 0x00001ba000007945 */ /* 0x000fe20003800000 */
[-C--:B0-----:R-:W-:Y:S02]  /*2140*/  IMAD R3, R59, R14.reuse, RZ ;  /* 0x0000000e3b037224 */ /* 0x081fe400078e02ff */
[----:B------:R-:W-:-:S04]  /*2150*/  IMAD.WIDE.U32 R6, R58, R14, R6 ;  /* 0x0000000e3a067225 */ /* 0x000fc800078e0006 */
[----:B------:R-:W-:Y:S01]  /*2160*/  IMAD R3, R58, R15, R3 ;  /* 0x0000000f3a037224 */ /* 0x000fe200078e0203 */
[----:B------:R-:W-:Y:S01]  /*2170*/  IADD3 R10, P0, R6, UR4, RZ ;  /* 0x00000004060a7c10 */ /* 0x000fe2000ff1e0ff */
[C---:B------:R-:W-:Y:S02]  /*2180*/  IMAD.SHL.U32 R5, R14.reuse, 0x8, RZ ;  /* 0x000000080e057824 */ /* 0x040fe400078e00ff */
[----:B------:R-:W-:Y:S01]  /*2190*/  IMAD.IADD R3, R7, 0x1, R3 ;  /* 0x0000000107037824 */ /* 0x000fe200078e0203 */
[-C--:B------:R-:W-:Y:S02]  /*21a0*/  LEA R6, P2, R14, R10.reuse, 0x7 ;  /* 0x0000000a0e067211 */ /* 0x080fe400078438ff */
[----:B------:R-:W-:Y:S02]  /*21b0*/  IADD3 R8, P1, R5, R10, RZ ;  /* 0x0000000a05087210 */ /* 0x000fe40007f3e0ff */
[----:B------:R-:W-:Y:S02]  /*21c0*/  IADD3.X R11, R3, UR5, RZ, P0, !PT ;  /* 0x00000005030b7c10 */ /* 0x000fe400087fe4ff */
[----:B-----5:R-:W-:-:S02]  /*21d0*/  ISETP.NE.AND P0, PT, R23, RZ, PT ;  /* 0x000000ff1700720c */ /* 0x020fc40003f05270 */
[C-C-:B------:R-:W-:Y:S02]  /*21e0*/  LEA.HI.X R7, R14.reuse, R11, R15.reuse, 0x7, P2 ;  /* 0x0000000b0e077211 */ /* 0x140fe400010f3c0f */
[----:B------:R-:W-:Y:S02]  /*21f0*/  SHF.L.U64.HI R3, R14, 0x3, R15 ;  /* 0x000000030e037819 */ /* 0x000fe4000001020f */
[----:B------:R-:W-:-:S03]  /*2200*/  IADD3 R4, P2, R5, R6, RZ ;  /* 0x0000000605047210 */ /* 0x000fc60007f5e0ff */
[C---:B------:R-:W-:Y:S02]  /*2210*/  IMAD.X R9, R3.reuse, 0x1, R11, P1 ;  /* 0x0000000103097824 */ /* 0x040fe400008e060b */
[----:B------:R-:W-:Y:S02]  /*2220*/  IMAD.X R5, R3, 0x1, R7, P2 ;  /* 0x0000000103057824 */ /* 0x000fe400010e0607 */
[----:B------:R-:W-:Y:S06]  /*2230*/  @!P0 BRA `(.L_x_30) ;  /* 0x0000001400148947 */ /* 0x000fec0003800000 */
[----:B------:R-:W0:Y:S01]  /*2240*/  LDC.64 R66, c[0x0][0x5b0] ;  /* 0x00016c00ff427b82 */ /* 0x000e220000000a00 */
[----:B------:R-:W-:Y:S01]  /*2250*/  ULDC.64 UR4, c[0x0][0x5b8] ;  /* 0x00016e0000047ab9 */ /* 0x000fe20000000a00 */
[----:B------:R-:W-:Y:S01]  /*2260*/  ISETP.GE.AND P0, PT, R65, 0x1, PT ;  /* 0x000000014100780c */ /* 0x000fe20003f06270 */
[----:B------:R-:W-:Y:S01]  /*2270*/  IMAD R14, R20, UR4, RZ ;  /* 0x00000004140e7c24 */ /* 0x000fe2000f8e02ff */
[----:B------:R-:W-:Y:S01]  /*2280*/  BSSY B1, `(.L_x_31) ;  /* 0x0000010000017945 */ /* 0x000fe20003800000 */
[C---:B------:R-:W-:Y:S01]  /*2290*/  IMAD.WIDE.U32 R60, R63.reuse, UR4, R12 ;  /* 0x000000043f3c7c25 */ /* 0x040fe2000f8e000c */
[----:B------:R-:W-:Y:S02]  /*22a0*/  ISETP.LT.OR P3, PT, R70, 0x1, !P0 ;  /* 0x000000014600780c */ /* 0x000fe40004761670 */
[----:B------:R-:W1:Y:S01]  /*22b0*/  LDC.64 R68, c[0x0][0x5a8] ;  /* 0x00016a00ff447b82 */ /* 0x000e620000000a00 */
[----:B------:R-:W-:Y:S02]  /*22c0*/  IMAD R15, R63, UR5, R14 ;  /* 0x000000053f0f7c24 */ /* 0x000fe4000f8e020e */
[----:B------:R-:W-:-:S02]  /*22d0*/  IMAD.MOV.U32 R14, RZ, RZ, R60 ;  /* 0x000000ffff0e7224 */ /* 0x000fc400078e003c */
[----:B------:R-:W-:Y:S02]  /*22e0*/  IMAD.IADD R15, R61, 0x1, R15 ;  /* 0x000000013d0f7824 */ /* 0x000fe400078e020f */
[-C--:B0-----:R-:W-:Y:S01]  /*22f0*/  IMAD R3, R59, R66.reuse, RZ ;  /* 0x000000423b037224 */ /* 0x081fe200078e02ff */
[----:B------:R-:W-:Y:S01]  /*2300*/  SHF.L.U64.HI R21, R66, 0x3, R67 ;  /* 0x0000000342157819 */ /* 0x000fe20000010243 */
[----:B------:R-:W-:-:S04]  /*2310*/  IMAD.WIDE.U32 R12, R58, R66, R14 ;  /* 0x000000423a0c7225 */ /* 0x000fc800078e000e */
[----:B------:R-:W-:Y:S01]  /*2320*/  IMAD R57, R58, R67, R3 ;  /* 0x000000433a397224 */ /* 0x000fe200078e0203 */
[----:B-1----:R-:W-:Y:S01]  /*2330*/  IADD3 R62, P1, R12, R68, RZ ;  /* 0x000000440c3e7210 */ /* 0x002fe20007f3e0ff */
[----:B------:R-:W-:-:S03]  /*2340*/  IMAD.SHL.U32 R20, R66, 0x8, RZ ;  /* 0x0000000842147824 */ /* 0x000fc600078e00ff */
[----:B------:R-:W-:Y:S01]  /*2350*/  IADD3.X R63, R69, R13, R57, P1, !PT ;  /* 0x0000000d453f7210 */ /* 0x000fe20000ffe439 */
[----:B------:R-:W-:Y:S08]  /*2360*/  @P3 BRA `(.L_x_32) ;  /* 0x0000000000043947 */ /* 0x000ff00003800000 */
[----:B------:R0:W5:Y:S02]  /*2370*/  LDG.E.U8 R56, desc[UR36][R62.64] ;  /* 0x000000243e387981 */ /* 0x000164000c1e1100 */
.L_x_32:
[----:B------:R-:W-:Y:S05]  /*2380*/  BSYNC B1 ;  /* 0x0000000000017941 */ /* 0x000fea0003800000 */
.L_x_31:
[----:B-----5:R-:W-:Y:S01]  /*2390*/  LOP3.LUT R3, R56, 0xffff, RZ, 0xc0, !PT ;  /* 0x0000ffff38037812 */ /* 0x020fe200078ec0ff */
[----:B------:R-:W-:Y:S01]  /*23a0*/  IMAD.WIDE.U32 R12, R58, R66, R20 ;  /* 0x000000423a0c7225 */ /* 0x000fe200078e0014 */
[----:B------:R-:W-:Y:S01]  /*23b0*/  ISETP.LT.OR P4, PT, R70, 0x2, !P0 ;  /* 0x000000024600780c */ /* 0x000fe20004781670 */
[----:B------:R-:W-:Y:S01]  /*23c0*/  BSSY B1, `(.L_x_33) ;  /* 0x000000e000017945 */ /* 0x000fe20003800000 */
[----:B------:R-:W-:Y:S01]  /*23d0*/  PRMT R64, R3, 0x8880, RZ ;  /* 0x0000888003407816 */ /* 0x000fe200000000ff */
[----:B------:R-:W-:Y:S01]  /*23e0*/  IMAD.IADD R13, R57, 0x1, R13 ;  /* 0x00000001390d7824 */ /* 0x000fe200078e020d */
[----:B------:R-:W-:Y:S02]  /*23f0*/  IADD3 R12, P2, P5, R60, R68, R12 ;  /* 0x000000443c0c7210 */ /* 0x000fe40007d5e00c */
[----:B------:R-:W-:Y:S01]  /*2400*/  ISETP.GE.AND P1, PT, R65, 0x9, PT ;  /* 0x000000094100780c */ /* 0x000fe20003f26270 */
[----:B------:R-:W-:Y:S01]  /*2410*/  IMAD R3, R64, R23, RZ ;  /* 0x0000001740037224 */ /* 0x000fe200078e02ff */
[----:B------:R-:W-:-:S02]  /*2420*/  IADD3.X R13, R15, R69, R13, P2, P5 ;  /* 0x000000450f0d7210 */ /* 0x000fc400017ea40d */
[----:B------:R-:W-:Y:S01]  /*2430*/  ISETP.LT.OR P2, PT, R70, 0x1, !P1 ;  /* 0x000000014600780c */ /* 0x000fe20004f41670 */
[----:B------:R-:W-:-:S05]  /*2440*/  @!P3 IMAD R57, R40, R22, R3 ;  /* 0x000000162839b224 */ /* 0x000fca00078e0203 */
[----:B------:R1:W-:Y:S01]  /*2450*/  @!P3 STG.E.U8 desc[UR36][R10.64], R57 ;  /* 0x000000390a00b986 */ /* 0x0003e2000c101124 */
[----:B------:R-:W-:Y:S06]  /*2460*/  @P4 BRA `(.L_x_34) ;  /* 0x00000000000c4947 */ /* 0x000fec0003800000 */
[----:B------:R-:W2:Y:S02]  /*2470*/  LDG.E.U8 R56, desc[UR36][R62.64+0x1] ;  /* 0x000001243e387981 */ /* 0x000ea4000c1e1100 */
[----:B--2---:R-:W-:-:S05]  /*2480*/  PRMT R40, R56, 0x8880, RZ ;  /* 0x0000888038287816 */ /* 0x004fca00000000ff */
[----:B------:R-:W-:-:S07]  /*2490*/  IMAD R3, R40, R23, RZ ;  /* 0x0000001728037224 */ /* 0x000fce00078e02ff */
.L_x_34:
[----:B------:R-:W-:Y:S05]  /*24a0*/  BSYNC B1 ;  /* 0x0000000000017941 */ /* 0x000fea0003800000 */
.L_x_33:
[----:B------:R-:W-:Y:S01]  /*24b0*/  @!P4 IMAD R41, R41, R22, R3 ;  /* 0x000000162929c224 */ /* 0x000fe200078e0203 */
[----:B------:R-:W-:Y:S04]  /*24c0*/  BSSY B1, `(.L_x_35) ;  /* 0x0000006000017945 */ /* 0x000fe80003800000 */
[----:B------:R2:W-:Y:S01]  /*24d0*/  @!P4 STG.E.U8 desc[UR36][R10.64+0x1], R41 ;  /* 0x000001290a00c986 */ /* 0x0005e2000c101124 */
[----:B------:R-:W-:Y:S05]  /*24e0*/  @P2 BRA `(.L_x_36) ;  /* 0x00000000000c2947 */ /* 0x000fea0003800000 */
[----:B------:R-:W3:Y:S02]  /*24f0*/  LDG.E.U8 R56, desc[UR36][R12.64] ;  /* 0x000000240c387981 */ /* 0x000ee4000c1e1100 */
[----:B---3--:R-:W-:-:S05]  /*2500*/  PRMT R40, R56, 0x8880, RZ ;  /* 0x0000888038287816 */ /* 0x008fca00000000ff */
[----:B------:R-:W-:-:S07]  /*2510*/  IMAD R3, R40, R23, RZ ;  /* 0x0000001728037224 */ /* 0x000fce00078e02ff */
.L_x_36:
[----:B------:R-:W-:Y:S05]  /*2520*/  BSYNC B1 ;  /* 0x0000000000017941 */ /* 0x000fea0003800000 */
.L_x_35:
[----:B------:R-:W-:Y:S01]  /*2530*/  ISETP.LT.OR P4, PT, R70, 0x2, !P1 ;  /* 0x000000024600780c */ /* 0x000fe20004f81670 */
[----:B--2---:R-:W-:Y:S01]  /*2540*/  @!P2 IMAD R41, R42, R22, R3 ;  /* 0x000000162a29a224 */ /* 0x004fe200078e0203 */
[----:B------:R-:W-:Y:S01]  /*2550*/  BSSY B1, `(.L_x_37) ;  /* 0x0000009000017945 */ /* 0x000fe20003800000 */
[C---:B------:R-:W-:Y:S02]  /*2560*/  ISETP.LT.OR P3, PT, R70.reuse, 0x9, !P0 ;  /* 0x000000094600780c */ /* 0x040fe40004761670 */
[C---:B------:R-:W-:Y:S01]  /*2570*/  ISETP.LT.OR P5, PT, R70.reuse, 0xa, !P0 ;  /* 0x0000000a4600780c */ /* 0x040fe200047a1670 */
[----:B------:R2:W-:Y:S01]  /*2580*/  @!P2 STG.E.U8 desc[UR36][R8.64], R41 ;  /* 0x000000290800a986 */ /* 0x0005e2000c101124 */
[----:B------:R-:W-:-:S06]  /*2590*/  ISETP.LT.OR P2, PT, R70, 0x9, !P1 ;  /* 0x000000094600780c */ /* 0x000fcc0004f41670 */
[----:B------:R-:W-:Y:S07]  /*25a0*/  @P4 BRA `(.L_x_38) ;  /* 0x00000000000c4947 */ /* 0x000fee0003800000 */
[----:B------:R-:W3:Y:S02]  /*25b0*/  LDG.E.U8 R56, desc[UR36][R12.64+0x1] ;  /* 0x000001240c387981 */ /* 0x000ee4000c1e1100 */
[----:B---3--:R-:W-:-:S05]  /*25c0*/  PRMT R40, R56, 0x8880, RZ ;  /* 0x0000888038287816 */ /* 0x008fca00000000ff */
[----:B------:R-:W-:-:S07]  /*25d0*/  IMAD R3, R40, R23, RZ ;  /* 0x0000001728037224 */ /* 0x000fce00078e02ff */
.L_x_38:
[----:B------:R-:W-:Y:S05]  /*25e0*/  BSYNC B1 ;  /* 0x0000000000017941 */ /* 0x000fea0003800000 */
.L_x_37:
[----:B------:R-:W-:Y:S01]  /*25f0*/  @!P4 IMAD R43, R43, R22, R3 ;  /* 0x000000162b2bc224 */ /* 0x000fe200078e0203 */
[----:B------:R-:W-:Y:S04]  /*2600*/  BSSY B1, `(.L_x_39) ;  /* 0x0000006000017945 */ /* 0x000fe80003800000 */
[----:B------:R3:W-:Y:S01]  /*2610*/  @!P4 STG.E.U8 desc[UR36][R8.64+0x1], R43 ;  /* 0x0000012b0800c986 */ /* 0x0007e2000c101124 */
[----:B------:R-:W-:Y:S05]  /*2620*/  @P3 BRA `(.L_x_40) ;  /* 0x00000000000c3947 */ /* 0x000fea0003800000 */
[----:B------:R-:W4:Y:S02]  /*2630*/  LDG.E.U8 R56, desc[UR36][R62.64+0x8] ;  /* 0x000008243e387981 */ /* 0x000f24000c1e1100 */
[----:B----4-:R-:W-:-:S05]  /*2640*/  PRMT R40, R56, 0x8880, RZ ;  /* 0x0000888038287816 */ /* 0x010fca00000000ff */
[----:B------:R-:W-:-:S07]  /*2650*/  IMAD R3, R40, R23, RZ ;  /* 0x0000001728037224 */ /* 0x000fce00078e02ff */
.L_x_40:
[----:B------:R-:W-:Y:S05]  /*2660*/  BSYNC B1 ;  /* 0x0000000000017941 */ /* 0x000fea0003800000 */
.L_x_39:
[----:B--2---:R-:W-:Y:S01]  /*2670*/  @!P3 IMAD R41, R44, R22, R3 ;  /* 0x000000162c29b224 */ /* 0x004fe200078e0203 */
[----:B------:R-:W-:Y:S04]  /*2680*/  BSSY B1, `(.L_x_41) ;  /* 0x0000006000017945 */ /* 0x000fe80003800000 */
[----:B------:R2:W-:Y:S01]  /*2690*/  @!P3 STG.E.U8 desc[UR36][R10.64+0x8], R41 ;  /* 0x000008290a00b986 */ /* 0x0005e2000c101124 */
[----:B------:R-:W-:Y:S05]  /*26a0*/  @P5 BRA `(.L_x_42) ;  /* 0x00000000000c5947 */ /* 0x000fea0003800000 */
[----:B------:R-:W4:Y:S02]  /*26b0*/  LDG.E.U8 R56, desc[UR36][R62.64+0x9] ;  /* 0x000009243e387981 */ /* 0x000f24000c1e1100 */
[----:B----4-:R-:W-:-:S05]  /*26c0*/  PRMT R40, R56, 0x8880, RZ ;  /* 0x0000888038287816 */ /* 0x010fca00000000ff */
[----:B------:R-:W-:-:S07]  /*26d0*/  IMAD R3, R40, R23, RZ ;  /* 0x0000001728037224 */ /* 0x000fce00078e02ff */
.L_x_42:
[----:B------:R-:W-:Y:S05]  /*26e0*/  BSYNC B1 ;  /* 0x0000000000017941 */ /* 0x000fea0003800000 */
.L_x_41:
[----:B------:R-:W-:Y:S01]  /*26f0*/  @!P5 IMAD R45, R45, R22, R3 ;  /* 0x000000162d2dd224 */ /* 0x000fe200078e0203 */
[----:B------:R-:W-:Y:S04]  /*2700*/  BSSY B1, `(.L_x_43) ;  /* 0x0000006000017945 */ /* 0x000fe80003800000 */
[----:B------:R4:W-:Y:S01]  /*2710*/  @!P5 STG.E.U8 desc[UR36][R10.64+0x9], R45 ;  /* 0x0000092d0a00d986 */ /* 0x0009e2000c101124 */
[----:B------:R-:W-:Y:S05]  /*2720*/  @P2 BRA `(.L_x_44) ;  /* 0x00000000000c2947 */ /* 0x000fea0003800000 */
[----:B------:R-:W5:Y:S02]  /*2730*/  LDG.E.U8 R56, desc[UR36][R12.64+0x8] ;  /* 0x000008240c387981 */ /* 0x000f64000c1e1100 */
[----:B-----5:R-:W-:-:S05]  /*2740*/  PRMT R40, R56, 0x8880, RZ ;  /* 0x0000888038287816 */ /* 0x020fca00000000ff */
[----:B------:R-:W-:-:S07]  /*2750*/  IMAD R3, R40, R23, RZ ;  /* 0x0000001728037224 */ /* 0x000fce00078e02ff */
.L_x_44:
[----:B------:R-:W-:Y:S05]  /*2760*/  BSYNC B1 ;  /* 0x0000000000017941 */ /* 0x000fea0003800000 */
.L_x_43:
        /* <DEDUP_REMOVED lines=8> */
[----:B------:R-:W5:Y:S02]  /*27f0*/  LDG.E.U8 R56, desc[UR36][R12.64+0x9] ;  /* 0x000009240c387981 */ /* 0x000f64000c1e1100 */
[----:B-----5:R-:W-:-:S05]  /*2800*/  PRMT R40, R56, 0x8880, RZ ;  /* 0x0000888038287816 */ /* 0x020fca00000000ff */
[----:B------:R-:W-:-:S07]  /*2810*/  IMAD R3, R40, R23, RZ ;  /* 0x0000001728037224 */ /* 0x000fce00078e02ff */
.L_x_46:
[----:B------:R-:W-:Y:S05]  /*2820*/  BSYNC B1 ;  /* 0x0000000000017941 */ /* 0x000fea0003800000 */
.L_x_45:
[----:B------:R-:W-:Y:S01]  /*2830*/  @!P4 IMAD R47, R47, R22, R3 ;  /* 0x000000162f2fc224 */ /* 0x000fe200078e0203 */
[----:B------:R-:W-:Y:S04]  /*2840*/  BSSY B1, `(.L_x_47) ;  /* 0x0000006000017945 */ /* 0x000fe80003800000 */
[----:B------:R0:W-:Y:S01]  /*2850*/  @!P4 STG.E.U8 desc[UR36][R8.64+0x9], R47 ;  /* 0x0000092f0800c986 */ /* 0x0001e2000c101124 */
[----:B------:R-:W-:Y:S05]  /*2860*/  @P3 BRA `(.L_x_48) ;  /* 0x00000000000c3947 */ /* 0x000fea0003800000 */
[----:B------:R-:W5:Y:S02]  /*2870*/  LDG.E.U8 R56, desc[UR36][R62.64+0x10] ;  /* 0x000010243e387981 */ /* 0x000f64000c1e1100 */
[----:B-----5:R-:W-:-:S05]  /*2880*/  PRMT R40, R56, 0x8880, RZ ;  /* 0x0000888038287816 */ /* 0x020fca00000000ff */
[----:B------:R-:W-:-:S07]  /*2890*/  IMAD R3, R40, R23, RZ ;  /* 0x0000001728037224 */ /* 0x000fce00078e02ff */
.L_x_48:
[----:B------:R-:W-:Y:S05]  /*28a0*/  BSYNC B1 ;  /* 0x0000000000017941 */ /* 0x000fea0003800000 */
.L_x_47:
[----:B--2---:R-:W-:Y:S01]  /*28b0*/  @!P3 IMAD R41, R48, R22, R3 ;  /* 0x000000163029b224 */ /* 0x004fe200078e0203 */
[----:B------:R-:W-:Y:S04]  /*28c0*/  BSSY B1, `(.L_x_49) ;  /* 0x0000006000017945 */ /* 0x000fe80003800000 */
[----:B------:R2:W-:Y:S01]  /*28d0*/  @!P3 STG.E.U8 desc[UR36][R10.64+0x10], R41 ;  /* 0x000010290a00b986 */ /* 0x0005e2000c101124 */
[----:B------:R-:W-:Y:S05]  /*28e0*/  @P5 BRA `(.L_x_50) ;  /* 0x00000000000c5947 */ /* 0x000fea0003800000 */
[----:B------:R-:W5:Y:S02]  /*28f0*/  LDG.E.U8 R56, desc[UR36][R62.64+0x11] ;  /* 0x000011243e387981 */ /* 0x000f64000c1e1100 */
[----:B-----5:R-:W-:-:S05]  /*2900*/  PRMT R40, R56, 0x8880, RZ ;  /* 0x0000888038287816 */ /* 0x020fca00000000ff */
[----:B------:R-:W-:-:S07]  /*2910*/  IMAD R3, R40, R23, RZ ;  /* 0x0000001728037224 */ /* 0x000fce00078e02ff */
.L_x_50:
[----:B------:R-:W-:Y:S05]  /*2920*/  BSYNC B1 ;  /* 0x0000000000017941 */ /* 0x000fea0003800000 */
.L_x_49:
[----:B------:R-:W-:Y:S01]  /*2930*/  @!P5 IMAD R49, R49, R22, R3 ;  /* 0x000000163131d224 */ /* 0x000fe200078e0203 */
[----:B------:R-:W-:Y:S04]  /*2940*/  BSSY B1, `(.L_x_51) ;  /* 0x0000006000017945 */ /* 0x000fe80003800000 */
[----:B------:R0:W-:Y:S01]  /*2950*/  @!P5 STG.E.U8 desc[UR36][R10.64+0x11], R49 ;  /* 0x000011310a00d986 */ /* 0x0001e2000c101124 */
[----:B------:R-:W-:Y:S05]  /*2960*/  @P2 BRA `(.L_x_52) ;  /* 0x00000000000c2947 */ /* 0x000fea0003800000 */
[----:B------:R-:W5:Y:S02]  /*2970*/  LDG.E.U8 R56, desc[UR36][R12.64+0x10] ;  /* 0x000010240c387981 */ /* 0x000f64000c1e1100 */
[----:B-----5:R-:W-:-:S05]  /*2980*/  PRMT R40, R56, 0x8880, RZ ;  /* 0x0000888038287816 */ /* 0x020fca00000000ff */
[----:B------:R-:W-:-:S07]  /*2990*/  IMAD R3, R40, R23, RZ ;  /* 0x0000001728037224 */ /* 0x000fce00078e02ff */
.L_x_52:
[----:B------:R-:W-:Y:S05]  /*29a0*/  BSYNC B1 ;  /* 0x0000000000017941 */ /* 0x000fea0003800000 */
.L_x_51:
[----:B------:R-:W-:Y:S01]  /*29b0*/  ISETP.LT.OR P4, PT, R70, 0x12, !P1 ;  /* 0x000000124600780c */ /* 0x000fe20004f81670 */
[----:B--2---:R-:W-:Y:S01]  /*29c0*/  @!P2 IMAD R41, R50, R22, R3 ;  /* 0x000000163229a224 */ /* 0x004fe200078e0203 */
[----:B------:R-:W-:Y:S01]  /*29d0*/  BSSY B1, `(.L_x_53) ;  /* 0x000000b000017945 */ /* 0x000fe20003800000 */
[----:B------:R-:W-:Y:S02]  /*29e0*/  ISETP.LT.OR P3, PT, R70, 0x19, !P0 ;  /* 0x000000194600780c */ /* 0x000fe40004761670 */
[----:B----4-:R-:W-:Y:S01]  /*29f0*/  IADD3 R45, P5, R58, 0x80, RZ ;  /* 0x000000803a2d7810 */ /* 0x010fe20007fbe0ff */
[----:B------:R2:W-:Y:S01]  /*2a00*/  @!P2 STG.E.U8 desc[UR36][R8.64+0x10], R41 ;  /* 0x000010290800a986 */ /* 0x0005e2000c101124 */
[C---:B------:R-:W-:Y:S02]  /*2a10*/  ISETP.LT.OR P2, PT, R70.reuse, 0x19, !P1 ;  /* 0x000000194600780c */ /* 0x040fe40004f41670 */
[C---:B------:R-:W-:Y:S02]  /*2a20*/  ISETP.LT.OR P0, PT, R70.reuse, 0x1a, !P0 ;  /* 0x0000001a4600780c */ /* 0x040fe40004701670 */
[----:B------:R-:W-:-:S02]  /*2a30*/  ISETP.LT.OR P1, PT, R70, 0x1a, !P1 ;  /* 0x0000001a4600780c */ /* 0x000fc40004f21670 */
[----:B------:R-:W-:Y:S11]  /*2a40*/  @P4 BRA `(.L_x_54) ;  /* 0x00000000000c4947 */ /* 0x000ff60003800000 */
[----:B------:R-:W4:Y:S02]  /*2a50*/  LDG.E.U8 R56, desc[UR36][R12.64+0x11] ;  /* 0x000011240c387981 */ /* 0x000f24000c1e1100 */
[----:B----4-:R-:W-:-:S05]  /*2a60*/  PRMT R40, R56, 0x8880, RZ ;  /* 0x0000888038287816 */ /* 0x010fca00000000ff */
[----:B------:R-:W-:-:S07]  /*2a70*/  IMAD R3, R40, R23, RZ ;  /* 0x0000001728037224 */ /* 0x000fce00078e02ff */
.L_x_54:
[----:B------:R-:W-:Y:S05]  /*2a80*/  BSYNC B1 ;  /* 0x0000000000017941 */ /* 0x000fea0003800000 */
.L_x_53:
[----:B------:R-:W-:Y:S01]  /*2a90*/  @!P4 IMAD R51, R51, R22, R3 ;  /* 0x000000163333c224 */ /* 0x000fe200078e0203 */
[----:B------:R-:W-:Y:S04]  /*2aa0*/  BSSY B1, `(.L_x_55) ;  /* 0x0000006000017945 */ /* 0x000fe80003800000 */
[----:B------:R4:W-:Y:S01]  /*2ab0*/  @!P4 STG.E.U8 desc[UR36][R8.64+0x11], R51 ;  /* 0x000011330800c986 */ /* 0x0009e2000c101124 */
[----:B------:R-:W-:Y:S05]  /*2ac0*/  @P3 BRA `(.L_x_56) ;  /* 0x00000000000c3947 */ /* 0x000fea0003800000 */
[----:B------:R-:W5:Y:S02]  /*2ad0*/  LDG.E.U8 R56, desc[UR36][R62.64+0x18] ;  /* 0x000018243e387981 */ /* 0x000f64000c1e1100 */
[----:B-----5:R-:W-:-:S05]  /*2ae0*/  PRMT R40, R56, 0x8880, RZ ;  /* 0x0000888038287816 */ /* 0x020fca00000000ff */
[----:B------:R-:W-:-:S07]  /*2af0*/  IMAD R3, R40, R23, RZ ;  /* 0x0000001728037224 */ /* 0x000fce00078e02ff */
.L_x_56:
[----:B------:R-:W-:Y:S05]  /*2b00*/  BSYNC B1 ;  /* 0x0000000000017941 */ /* 0x000fea0003800000 */
.L_x_55:
[----:B--2---:R-:W-:Y:S01]  /*2b10*/  @!P3 IMAD R41, R52, R22, R3 ;  /* 0x000000163429b224 */ /* 0x004fe200078e0203 */
[----:B------:R-:W-:Y:S01]  /*2b20*/  BSSY B1, `(.L_x_57) ;  /* 0x0000007000017945 */ /* 0x000fe20003800000 */
[----:B------:R-:W-:-:S03]  /*2b30*/  IMAD.X R59, RZ, RZ, R59, P5 ;  /* 0x000000ffff3b7224 */ /* 0x000fc600028e063b */
[----:B------:R2:W-:Y:S01]  /*2b40*/  @!P3 STG.E.U8 desc[UR36][R10.64+0x18], R41 ;  /* 0x000018290a00b986 */ /* 0x0005e2000c101124 */
[----:B------:R-:W-:Y:S05]  /*2b50*/  @P0 BRA `(.L_x_58) ;  /* 0x00000000000c0947 */ /* 0x000fea0003800000 */
[----:B------:R-:W5:Y:S02]  /*2b60*/  LDG.E.U8 R56, desc[UR36][R62.64+0x19] ;  /* 0x000019243e387981 */ /* 0x000f64000c1e1100 */
[----:B-----5:R-:W-:-:S05]  /*2b70*/  PRMT R40, R56, 0x8880, RZ ;  /* 0x0000888038287816 */ /* 0x020fca00000000ff */
[----:B------:R-:W-:-:S07]  /*2b80*/  IMAD R3, R40, R23, RZ ;  /* 0x0000001728037224 */ /* 0x000fce00078e02ff */
.L_x_58:
[----:B------:R-:W-:Y:S05]  /*2b90*/  BSYNC B1 ;  /* 0x0000000000017941 */ /* 0x000fea0003800000 */
.L_x_57:
[----:B------:R-:W-:Y:S01]  /*2ba0*/  @!P0 IMAD R53, R53, R22, R3 ;  /* 0x0000001635358224 */ /* 0x000fe200078e0203 */
[----:B------:R-:W-:Y:S01]  /*2bb0*/  BSSY B1, `(.L_x_59) ;  /* 0x0000007000017945 */ /* 0x000fe20003800000 */
[----:B------:R-:W-:-:S03]  /*2bc0*/  IMAD R40, R59, R66, RZ ;  /* 0x000000423b287224 */ /* 0x000fc600078e02ff */
[----:B------:R0:W-:Y:S01]  /*2bd0*/  @!P0 STG.E.U8 desc[UR36][R10.64+0x19], R53 ;  /* 0x000019350a008986 */ /* 0x0001e2000c101124 */
[----:B------:R-:W-:Y:S05]  /*2be0*/  @P2 BRA `(.L_x_60) ;  /* 0x00000000000c2947 */ /* 0x000fea0003800000 */
[----:B------:R-:W0:Y:S02]  /*2bf0*/  LDG.E.U8 R56, desc[UR36][R12.64+0x18] ;  /* 0x000018240c387981 */ /* 0x000e24000c1e1100 */
[----:B012---:R-:W-:-:S05]  /*2c00*/  PRMT R10, R56, 0x8880, RZ ;  /* 0x00008880380a7816 */ /* 0x007fca00000000ff */
[----:B------:R-:W-:-:S07]  /*2c10*/  IMAD R3, R10, R23, RZ ;  /* 0x000000170a037224 */ /* 0x000fce00078e02ff */
.L_x_60:
[----:B------:R-:W-:Y:S05]  /*2c20*/  BSYNC B1 ;  /* 0x0000000000017941 */ /* 0x000fea0003800000 */
.L_x_59:
[----:B--2---:R-:W-:Y:S01]  /*2c30*/  @!P2 IMAD R41, R54, R22, R3 ;  /* 0x000000163629a224 */ /* 0x004fe200078e0203 */
[----:B------:R-:W-:Y:S01]  /*2c40*/  BSSY B1, `(.L_x_61) ;  /* 0x0000009000017945 */ /* 0x000fe20003800000 */
[C---:B---3--:R-:W-:Y:S02]  /*2c50*/  IMAD R43, R45.reuse, R67, R40 ;  /* 0x000000432d2b7224 */ /* 0x048fe400078e0228 */
[CC--:B------:R-:W-:Y:S01]  /*2c60*/  IMAD.WIDE.U32 R20, R45.reuse, R66.reuse, R20 ;  /* 0x000000422d147225 */ /* 0x0c0fe200078e0014 */
[----:B------:R2:W-:Y:S03]  /*2c70*/  @!P2 STG.E.U8 desc[UR36][R8.64+0x18], R41 ;  /* 0x000018290800a986 */ /* 0x0005e6000c101124 */
[----:B01----:R-:W-:Y:S01]  /*2c80*/  IMAD.WIDE.U32 R10, R45, R66, R14 ;  /* 0x000000422d0a7225 */ /* 0x003fe200078e000e */
[----:B------:R-:W-:Y:S06]  /*2c90*/  @P1 BRA `(.L_x_62) ;  /* 0x00000000000c1947 */ /* 0x000fec0003800000 */
[----:B------:R-:W3:Y:S02]  /*2ca0*/  LDG.E.U8 R56, desc[UR36][R12.64+0x19] ;  /* 0x000019240c387981 */ /* 0x000ee4000c1e1100 */
[----:B---3--:R-:W-:-:S05]  /*2cb0*/  PRMT R40, R56, 0x8880, RZ ;  /* 0x0000888038287816 */ /* 0x008fca00000000ff */
[----:B------:R-:W-:-:S07]  /*2cc0*/  IMAD R3, R40, R23, RZ ;  /* 0x0000001728037224 */ /* 0x000fce00078e02ff */
.L_x_62:
[----:B------:R-:W-:Y:S05]  /*2cd0*/  BSYNC B1 ;  /* 0x0000000000017941 */ /* 0x000fea0003800000 */
.L_x_61:
[----:B------:R-:W-:Y:S01]  /*2ce0*/  @!P1 IMAD R55, R55, R22, R3 ;  /* 0x0000001637379224 */ /* 0x000fe200078e0203 */
[----:B------:R-:W-:Y:S01]  /*2cf0*/  ISETP.GE.AND P2, PT, R65, 0x81, PT ;  /* 0x000000814100780c */ /* 0x000fe20003f46270 */
[----:B------:R-:W-:Y:S01]  /*2d00*/  BSSY B1, `(.L_x_63) ;  /* 0x000000c000017945 */ /* 0x000fe20003800000 */
[----:B------:R-:W-:Y:S02]  /*2d10*/  IADD3 R10, P5, R10, R68, RZ ;  /* 0x000000440a0a7210 */ /* 0x000fe40007fbe0ff */
[----:B------:R0:W-:Y:S01]  /*2d20*/  @!P1 STG.E.U8 desc[UR36][R8.64+0x19], R55 ;  /* 0x0000193708009986 */ /* 0x0001e2000c101124 */
[----:B------:R-:W-:Y:S02]  /*2d30*/  ISETP.LT.OR P1, PT, R70, 0x1, !P2 ;  /* 0x000000014600780c */ /* 0x000fe40005721670 */
[----:B------:R-:W-:Y:S02]  /*2d40*/  IADD3.X R11, R69, R11, R43, P5, !PT ;  /* 0x0000000b450b7210 */ /* 0x000fe40002ffe42b */
[----:B------:R-:W-:-:S02]  /*2d50*/  ISETP.GE.AND P0, PT, R65, 0x89, PT ;  /* 0x000000894100780c */ /* 0x000fc40003f06270 */
[----:B------:R-:W-:Y:S02]  /*2d60*/  IADD3 R60, P4, P3, R60, R68, R20 ;  /* 0x000000443c3c7210 */ /* 0x000fe40007b9e014 */
[----:B------:R-:W-:-:S05]  /*2d70*/  ISETP.LT.OR P5, PT, R70, 0x2, !P2 ;  /* 0x000000024600780c */ /* 0x000fca00057a1670 */
[----:B0-----:R-:W-:Y:S08]  /*2d80*/  @P1 BRA `(.L_x_64) ;  /* 0x00000000000c1947 */ /* 0x001ff00003800000 */
[----:B------:R-:W2:Y:S02]  /*2d90*/  LDG.E.U8 R56, desc[UR36][R10.64] ;  /* 0x000000240a387981 */ /* 0x000ea4000c1e1100 */
[----:B--2-4-:R-:W-:-:S05]  /*2da0*/  PRMT R8, R56, 0x8880, RZ ;  /* 0x0000888038087816 */ /* 0x014fca00000000ff */
[----:B------:R-:W-:-:S07]  /*2db0*/  IMAD R3, R8, R23, RZ ;  /* 0x0000001708037224 */ /* 0x000fce00078e02ff */
.L_x_64:
[----:B------:R-:W-:Y:S05]  /*2dc0*/  BSYNC B1 ;  /* 0x0000000000017941 */ /* 0x000fea0003800000 */
.L_x_63:
[----:B--2-4-:R-:W-:Y:S01]  /*2dd0*/  @!P1 IMAD R9, R24, R22, R3 ;  /* 0x0000001618099224 */ /* 0x014fe200078e0203 */
[----:B------:R-:W-:Y:S01]  /*2de0*/  BSSY B1, `(.L_x_65) ;  /* 0x0000007000017945 */ /* 0x000fe20003800000 */
[----:B------:R-:W-:-:S03]  /*2df0*/  IMAD.IADD R20, R43, 0x1, R21 ;  /* 0x000000012b147824 */ /* 0x000fc600078e0215 */
[----:B------:R0:W-:Y:S01]  /*2e00*/  @!P1 STG.E.U8 desc[UR36][R6.64], R9 ;  /* 0x0000000906009986 */ /* 0x0001e2000c101124 */
[----:B------:R-:W-:Y:S05]  /*2e10*/  @P5 BRA `(.L_x_66) ;  /* 0x00000000000c5947 */ /* 0x000fea0003800000 */
[----:B------:R-:W2:Y:S02]  /*2e20*/  LDG.E.U8 R56, desc[UR36][R10.64+0x1] ;  /* 0x000001240a387981 */ /* 0x000ea4000c1e1100 */
[----:B--2---:R-:W-:-:S05]  /*2e30*/  PRMT R8, R56, 0x8880, RZ ;  /* 0x0000888038087816 */ /* 0x004fca00000000ff */
[----:B------:R-:W-:-:S07]  /*2e40*/  IMAD R3, R8, R23, RZ ;  /* 0x0000001708037224 */ /* 0x000fce00078e02ff */
.L_x_66:
[----:B------:R-:W-:Y:S05]  /*2e50*/  BSYNC B1 ;  /* 0x0000000000017941 */ /* 0x000fea0003800000 */
.L_x_65:
[C---:B------:R-:W-:Y:S01]  /*2e60*/  ISETP.LT.OR P1, PT, R70.reuse, 0x1, !P0 ;  /* 0x000000014600780c */ /* 0x040fe20004721670 */
[----:B------:R-:W-:Y:S01]  /*2e70*/  @!P5 IMAD R25, R25, R22, R3 ;  /* 0x000000161919d224 */ /* 0x000fe200078e0203 */
[----:B------:R-:W-:Y:S01]  /*2e80*/  BSSY B1, `(.L_x_67) ;  /* 0x000000a000017945 */ /* 0x000fe20003800000 */
[----:B------:R-:W-:Y:S02]  /*2e90*/  IADD3.X R61, R15, R69, R20, P4, P3 ;  /* 0x000000450f3d7210 */ /* 0x000fe400027e6414 */
[C---:B------:R-:W-:Y:S01]  /*2ea0*/  ISETP.LT.OR P4, PT, R70.reuse, 0x2, !P0 ;  /* 0x000000024600780c */ /* 0x040fe20004781670 */
[----:B------:R1:W-:Y:S01]  /*2eb0*/  @!P5 STG.E.U8 desc[UR36][R6.64+0x1], R25 ;  /* 0x000001190600d986 */ /* 0x0003e2000c101124 */
[C---:B------:R-:W-:Y:S02]  /*2ec0*/  ISETP.LT.OR P5, PT, R70.reuse, 0x9, !P2 ;  /* 0x000000094600780c */ /* 0x040fe400057a1670 */
[----:B------:R-:W-:-:S04]  /*2ed0*/  ISETP.LT.OR P3, PT, R70, 0xa, !P2 ;  /* 0x0000000a4600780c */ /* 0x000fc80005761670 */
[----:B------:R-:W-:Y:S09]  /*2ee0*/  @P1 BRA `(.L_x_68) ;  /* 0x00000000000c1947 */ /* 0x000ff20003800000 */
[----:B------:R-:W2:Y:S02]  /*2ef0*/  LDG.E.U8 R56, desc[UR36][R60.64] ;  /* 0x000000243c387981 */ /* 0x000ea4000c1e1100 */
[----:B--2---:R-:W-:-:S05]  /*2f00*/  PRMT R8, R56, 0x8880, RZ ;  /* 0x0000888038087816 */ /* 0x004fca00000000ff */
[----:B------:R-:W-:-:S07]  /*2f10*/  IMAD R3, R8, R23, RZ ;  /* 0x0000001708037224 */ /* 0x000fce00078e02ff */
.L_x_68:
[----:B------:R-:W-:Y:S05]  /*2f20*/  BSYNC B1 ;  /* 0x0000000000017941 */ /* 0x000fea0003800000 */
.L_x_67:
[----:B0-----:R-:W-:Y:S01]  /*2f30*/  @!P1 IMAD R9, R26, R22, R3 ;  /* 0x000000161a099224 */ /* 0x001fe200078e0203 */
[----:B------:R-:W-:Y:S04]  /*2f40*/  BSSY B1, `(.L_x_69) ;  /* 0x0000006000017945 */ /* 0x000fe80003800000 */
[----:B------:R0:W-:Y:S01]  /*2f50*/  @!P1 STG.E.U8 desc[UR36][R4.64], R9 ;  /* 0x0000000904009986 */ /* 0x0001e2000c101124 */
[----:B------:R-:W-:Y:S05]  /*2f60*/  @P4 BRA `(.L_x_70) ;  /* 0x00000000000c4947 */ /* 0x000fea0003800000 */
[----:B------:R-:W2:Y:S02]  /*2f70*/  LDG.E.U8 R56, desc[UR36][R60.64+0x1] ;  /* 0x000001243c387981 */ /* 0x000ea4000c1e1100 */
[----:B--2---:R-:W-:-:S05]  /*2f80*/  PRMT R8, R56, 0x8880, RZ ;  /* 0x0000888038087816 */ /* 0x004fca00000000ff */
[----:B------:R-:W-:-:S07]  /*2f90*/  IMAD R3, R8, R23, RZ ;  /* 0x0000001708037224 */ /* 0x000fce00078e02ff */
.L_x_70:
[----:B------:R-:W-:Y:S05]  /*2fa0*/  BSYNC B1 ;  /* 0x0000000000017941 */ /* 0x000fea0003800000 */
.L_x_69:
[----:B------:R-:W-:Y:S01]  /*2fb0*/  @!P4 IMAD R27, R27, R22, R3 ;  /* 0x000000161b1bc224 */ /* 0x000fe200078e0203 */
[----:B------:R-:W-:Y:S04]  /*2fc0*/  BSSY B1, `(.L_x_71) ;  /* 0x0000006000017945 */ /* 0x000fe80003800000 */
[----:B------:R2:W-:Y:S01]  /*2fd0*/  @!P4 STG.E.U8 desc[UR36][R4.64+0x1], R27 ;  /* 0x0000011b0400c986 */ /* 0x0005e2000c101124 */
[----:B------:R-:W-:Y:S05]  /*2fe0*/  @P5 BRA `(.L_x_72) ;  /* 0x00000000000c5947 */ /* 0x000fea0003800000 */
[----:B------:R-:W3:Y:S02]  /*2ff0*/  LDG.E.U8 R56, desc[UR36][R10.64+0x8] ;  /* 0x000008240a387981 */ /* 0x000ee4000c1e1100 */
[----:B---3--:R-:W-:-:S05]  /*3000*/  PRMT R8, R56, 0x8880, RZ ;  /* 0x0000888038087816 */ /* 0x008fca00000000ff */
[----:B------:R-:W-:-:S07]  /*3010*/  IMAD R3, R8, R23, RZ ;  /* 0x0000001708037224 */ /* 0x000fce00078e02ff */
.L_x_72:
[----:B------:R-:W-:Y:S05]  /*3020*/  BSYNC B1 ;  /* 0x0000000000017941 */ /* 0x000fea0003800000 */
.L_x_71:
[----:B0-----:R-:W-:Y:S01]  /*3030*/  @!P5 IMAD R9, R28, R22, R3 ;  /* 0x000000161c09d224 */ /* 0x001fe200078e0203 */
[----:B------:R-:W-:Y:S04]  /*3040*/  BSSY B1, `(.L_x_73) ;  /* 0x0000006000017945 */ /* 0x000fe80003800000 */
[----:B------:R0:W-:Y:S01]  /*3050*/  @!P5 STG.E.U8 desc[UR36][R6.64+0x8], R9 ;  /* 0x000008090600d986 */ /* 0x0001e2000c101124 */
[----:B------:R-:W-:Y:S05]  /*3060*/  @P3 BRA `(.L_x_74) ;  /* 0x00000000000c3947 */ /* 0x000fea0003800000 */
[----:B------:R-:W3:Y:S02]  /*3070*/  LDG.E.U8 R56, desc[UR36][R10.64+0x9] ;  /* 0x000009240a387981 */ /* 0x000ee4000c1e1100 */
[----:B---3--:R-:W-:-:S05]  /*3080*/  PRMT R8, R56, 0x8880, RZ ;  /* 0x0000888038087816 */ /* 0x008fca00000000ff */
[----:B------:R-:W-:-:S07]  /*3090*/  IMAD R3, R8, R23, RZ ;  /* 0x0000001708037224 */ /* 0x000fce00078e02ff */
.L_x_74:
[----:B------:R-:W-:Y:S05]  /*30a0*/  BSYNC B1 ;  /* 0x0000000000017941 */ /* 0x000fea0003800000 */
.L_x_73:
[C---:B------:R-:W-:Y:S01]  /*30b0*/  ISETP.LT.OR P5, PT, R70.reuse, 0x9, !P0 ;  /* 0x000000094600780c */ /* 0x040fe200047a1670 */
[----:B------:R-:W-:Y:S01]  /*30c0*/  @!P3 IMAD R29, R29, R22, R3 ;  /* 0x000000161d1db224 */ /* 0x000fe200078e0203 */
[----:B------:R-:W-:Y:S01]  /*30d0*/  BSSY B1, `(.L_x_75) ;  /* 0x0000009000017945 */ /* 0x000fe20003800000 */
[C---:B------:R-:W-:Y:S02]  /*30e0*/  ISETP.LT.OR P4, PT, R70.reuse, 0xa, !P0 ;  /* 0x0000000a4600780c */ /* 0x040fe40004781670 */
[C---:B------:R-:W-:Y:S01]  /*30f0*/  ISETP.LT.OR P1, PT, R70.reuse, 0x12, !P2 ;  /* 0x000000124600780c */ /* 0x040fe20005721670 */
[----:B------:R3:W-:Y:S01]  /*3100*/  @!P3 STG.E.U8 desc[UR36][R6.64+0x9], R29 ;  /* 0x0000091d0600b986 */ /* 0x0007e2000c101124 */
[----:B------:R-:W-:-:S06]  /*3110*/  ISETP.LT.OR P3, PT, R70, 0x11, !P2 ;  /* 0x000000114600780c */ /* 0x000fcc0005761670 */
[----:B------:R-:W-:Y:S07]  /*3120*/  @P5 BRA `(.L_x_76) ;  /* 0x00000000000c5947 */ /* 0x000fee0003800000 */
[----:B------:R-:W4:Y:S02]  /*3130*/  LDG.E.U8 R56, desc[UR36][R60.64+0x8] ;  /* 0x000008243c387981 */ /* 0x000f24000c1e1100 */
[----:B----4-:R-:W-:-:S05]  /*3140*/  PRMT R8, R56, 0x8880, RZ ;  /* 0x0000888038087816 */ /* 0x010fca00000000ff */
[----:B------:R-:W-:-:S07]  /*3150*/  IMAD R3, R8, R23, RZ ;  /* 0x0000001708037224 */ /* 0x000fce00078e02ff */
.L_x_76:
[----:B------:R-:W-:Y:S05]  /*3160*/  BSYNC B1 ;  /* 0x0000000000017941 */ /* 0x000fea0003800000 */
.L_x_75:
[----:B0-----:R-:W-:Y:S01]  /*3170*/  @!P5 IMAD R9, R30, R22, R3 ;  /* 0x000000161e09d224 */ /* 0x001fe200078e0203 */
[----:B------:R-:W-:Y:S04]  /*3180*/  BSSY B1, `(.L_x_77) ;  /* 0x0000006000017945 */ /* 0x000fe80003800000 */
[----:B------:R0:W-:Y:S01]  /*3190*/  @!P5 STG.E.U8 desc[UR36][R4.64+0x8], R9 ;  /* 0x000008090400d986 */ /* 0x0001e2000c101124 */
[----:B------:R-:W-:Y:S05]  /*31a0*/  @P4 BRA `(.L_x_78) ;  /* 0x00000000000c4947 */ /* 0x000fea0003800000 */
[----:B------:R-:W4:Y:S02]  /*31b0*/  LDG.E.U8 R56, desc[UR36][R60.64+0x9] ;  /* 0x000009243c387981 */ /* 0x000f24000c1e1100 */
[----:B----4-:R-:W-:-:S05]  /*31c0*/  PRMT R8, R56, 0x8880, RZ ;  /* 0x0000888038087816 */ /* 0x010fca00000000ff */
[----:B------:R-:W-:-:S07]  /*31d0*/  IMAD R3, R8, R23, RZ ;  /* 0x0000001708037224 */ /* 0x000fce00078e02ff */
.L_x_78:
[----:B------:R-:W-:Y:S05]  /*31e0*/  BSYNC B1 ;  /* 0x0000000000017941 */ /* 0x000fea0003800000 */
.L_x_77:
[----:B------:R-:W-:Y:S01]  /*31f0*/  @!P4 IMAD R31, R31, R22, R3 ;  /* 0x000000161f1fc224 */ /* 0x000fe200078e0203 */
[----:B------:R-:W-:Y:S04]  /*3200*/  BSSY B1, `(.L_x_79) ;  /* 0x0000006000017945 */ /* 0x000fe80003800000 */
[----:B------:R4:W-:Y:S01]  /*3210*/  @!P4 STG.E.U8 desc[UR36][R4.64+0x9], R31 ;  /* 0x0000091f0400c986 */ /* 0x0009e2000c101124 */
[----:B------:R-:W-:Y:S05]  /*3220*/  @P3 BRA `(.L_x_80) ;  /* 0x00000000000c3947 */ /* 0x000fea0003800000 */
[----:B------:R-:W5:Y:S02]  /*3230*/  LDG.E.U8 R56, desc[UR36][R10.64+0x10] ;  /* 0x000010240a387981 */ /* 0x000f64000c1e1100 */
[----:B-----5:R-:W-:-:S05]  /*3240*/  PRMT R8, R56, 0x8880, RZ ;  /* 0x0000888038087816 */ /* 0x020fca00000000ff */
[----:B------:R-:W-:-:S07]  /*3250*/  IMAD R3, R8, R23, RZ ;  /* 0x0000001708037224 */ /* 0x000fce00078e02ff */
.L_x_80:
[----:B------:R-:W-:Y:S05]  /*3260*/  BSYNC B1 ;  /* 0x0000000000017941 */ /* 0x000fea0003800000 */
.L_x_79:
[----:B0-----:R-:W-:Y:S01]  /*3270*/  @!P3 IMAD R9, R32, R22, R3 ;  /* 0x000000162009b224 */ /* 0x001fe200078e0203 */
[----:B------:R-:W-:Y:S04]  /*3280*/  BSSY B1, `(.L_x_81) ;  /* 0x0000006000017945 */ /* 0x000fe80003800000 */
[----:B------:R0:W-:Y:S01]  /*3290*/  @!P3 STG.E.U8 desc[UR36][R6.64+0x10], R9 ;  /* 0x000010090600b986 */ /* 0x0001e2000c101124 */
[----:B------:R-:W-:Y:S05]  /*32a0*/  @P1 BRA `(.L_x_82) ;  /* 0x00000000000c1947 */ /* 0x000fea0003800000 */
[----:B------:R-:W5:Y:S02]  /*32b0*/  LDG.E.U8 R56, desc[UR36][R10.64+0x11] ;  /* 0x000011240a387981 */ /* 0x000f64000c1e1100 */
[----:B-----5:R-:W-:-:S05]  /*32c0*/  PRMT R8, R56, 0x8880, RZ ;  /* 0x0000888038087816 */ /* 0x020fca00000000ff */
[----:B------:R-:W-:-:S07]  /*32d0*/  IMAD R3, R8, R23, RZ ;  /* 0x0000001708037224 */ /* 0x000fce00078e02ff */
.L_x_82:
[----:B------:R-:W-:Y:S05]  /*32e0*/  BSYNC B1 ;  /* 0x0000000000017941 */ /* 0x000fea0003800000 */
.L_x_81:
[C---:B------:R-:W-:Y:S01]  /*32f0*/  ISETP.LT.OR P4, PT, R70.reuse, 0x11, !P0 ;  /* 0x000000114600780c */ /* 0x040fe20004781670 */
[----:B------:R-:W-:Y:S01]  /*3300*/  @!P1 IMAD R33, R33, R22, R3 ;  /* 0x0000001621219224 */ /* 0x000fe200078e0203 */
[----:B------:R-:W-:Y:S01]  /*3310*/  BSSY B1, `(.L_x_83) ;  /* 0x000000a000017945 */ /* 0x000fe20003800000 */
[C---:B------:R-:W-:Y:S02]  /*3320*/  ISETP.LT.OR P3, PT, R70.reuse, 0x12, !P0 ;  /* 0x000000124600780c */ /* 0x040fe40004761670 */
[C---:B------:R-:W-:Y:S01]  /*3330*/  ISETP.LT.OR P5, PT, R70.reuse, 0x19, !P0 ;  /* 0x000000194600780c */ /* 0x040fe200047a1670 */
[----:B------:R0:W-:Y:S01]  /*3340*/  @!P1 STG.E.U8 desc[UR36][R6.64+0x11], R33 ;  /* 0x0000112106009986 */ /* 0x0001e2000c101124 */
[C---:B------:R-:W-:Y:S02]  /*3350*/  ISETP.LT.OR P1, PT, R70.reuse, 0x19, !P2 ;  /* 0x000000194600780c */ /* 0x040fe40005721670 */
[----:B------:R-:W-:-:S04]  /*3360*/  ISETP.LT.OR P2, PT, R70, 0x1a, !P2 ;  /* 0x0000001a4600780c */ /* 0x000fc80005741670 */
[----:B------:R-:W-:Y:S09]  /*3370*/  @P4 BRA `(.L_x_84) ;  /* 0x00000000000c4947 */ /* 0x000ff20003800000 */
[----:B------:R-:W5:Y:S02]  /*3380*/  LDG.E.U8 R56, desc[UR36][R60.64+0x10] ;  /* 0x000010243c387981 */ /* 0x000f64000c1e1100 */
[----:B-----5:R-:W-:-:S05]  /*3390*/  PRMT R8, R56, 0x8880, RZ ;  /* 0x0000888038087816 */ /* 0x020fca00000000ff */
[----:B------:R-:W-:-:S07]  /*33a0*/  IMAD R3, R8, R23, RZ ;  /* 0x0000001708037224 */ /* 0x000fce00078e02ff */
.L_x_84:
[----:B------:R-:W-:Y:S05]  /*33b0*/  BSYNC B1 ;  /* 0x0000000000017941 */ /* 0x000fea0003800000 */
.L_x_83:
[----:B0-----:R-:W-:Y:S01]  /*33c0*/  @!P4 IMAD R9, R34, R22, R3 ;  /* 0x000000162209c224 */ /* 0x001fe200078e0203 */
[----:B------:R-:W-:Y:S04]  /*33d0*/  BSSY B1, `(.L_x_85) ;  /* 0x0000006000017945 */ /* 0x000fe80003800000 */
[----:B------:R0:W-:Y:S01]  /*33e0*/  @!P4 STG.E.U8 desc[UR36][R4.64+0x10], R9 ;  /* 0x000010090400c986 */ /* 0x0001e2000c101124 */
[----:B------:R-:W-:Y:S05]  /*33f0*/  @P3 BRA `(.L_x_86) ;  /* 0x00000000000c3947 */ /* 0x000fea0003800000 */
[----:B------:R-:W5:Y:S02]  /*3400*/  LDG.E.U8 R56, desc[UR36][R60.64+0x11] ;  /* 0x000011243c387981 */ /* 0x000f64000c1e1100 */
[----:B-----5:R-:W-:-:S05]  /*3410*/  PRMT R8, R56, 0x8880, RZ ;  /* 0x0000888038087816 */ /* 0x020fca00000000ff */
[----:B------:R-:W-:-:S07]  /*3420*/  IMAD R3, R8, R23, RZ ;  /* 0x0000001708037224 */ /* 0x000fce00078e02ff */
.L_x_86:
[----:B------:R-:W-:Y:S05]  /*3430*/  BSYNC B1 ;  /* 0x0000000000017941 */ /* 0x000fea0003800000 */
.L_x_85:
[----:B------:R-:W-:Y:S01]  /*3440*/  @!P3 IMAD R35, R35, R22, R3 ;  /* 0x000000162323b224 */ /* 0x000fe200078e0203 */
[----:B------:R-:W-:Y:S04]  /*3450*/  BSSY B1, `(.L_x_87) ;  /* 0x0000006000017945 */ /* 0x000fe80003800000 */
[----:B------:R0:W-:Y:S01]  /*3460*/  @!P3 STG.E.U8 desc[UR36][R4.64+0x11], R35 ;  /* 0x000011230400b986 */ /* 0x0001e2000c101124 */
[----:B------:R-:W-:Y:S05]  /*3470*/  @P1 BRA `(.L_x_88) ;  /* 0x00000000000c1947 */ /* 0x000fea0003800000 */
[----:B------:R-:W5:Y:S02]  /*3480*/  LDG.E.U8 R56, desc[UR36][R10.64+0x18] ;  /* 0x000018240a387981 */ /* 0x000f64000c1e1100 */
[----:B-----5:R-:W-:-:S05]  /*3490*/  PRMT R8, R56, 0x8880, RZ ;  /* 0x0000888038087816 */ /* 0x020fca00000000ff */
[----:B------:R-:W-:-:S07]  /*34a0*/  IMAD R3, R8, R23, RZ ;  /* 0x0000001708037224 */ /* 0x000fce00078e02ff */
.L_x_88:
[----:B------:R-:W-:Y:S05]  /*34b0*/  BSYNC B1 ;  /* 0x0000000000017941 */ /* 0x000fea0003800000 */
.L_x_87:
[----:B0-----:R-:W-:Y:S01]  /*34c0*/  @!P1 IMAD R9, R36, R22, R3 ;  /* 0x0000001624099224 */ /* 0x001fe200078e0203 */
[----:B------:R-:W-:Y:S04]  /*34d0*/  BSSY B1, `(.L_x_89) ;  /* 0x0000006000017945 */ /* 0x000fe80003800000 */
[----:B------:R0:W-:Y:S01]  /*34e0*/  @!P1 STG.E.U8 desc[UR36][R6.64+0x18], R9 ;  /* 0x0000180906009986 */ /* 0x0001e2000c101124 */
[----:B------:R-:W-:Y:S05]  /*34f0*/  @P2 BRA `(.L_x_90) ;  /* 0x00000000000c2947 */ /* 0x000fea0003800000 */
[----:B------:R-:W5:Y:S02]  /*3500*/  LDG.E.U8 R56, desc[UR36][R10.64+0x19] ;  /* 0x000019240a387981 */ /* 0x000f64000c1e1100 */
[----:B-----5:R-:W-:-:S05]  /*3510*/  PRMT R8, R56, 0x8880, RZ ;  /* 0x0000888038087816 */ /* 0x020fca00000000ff */
[----:B------:R-:W-:-:S07]  /*3520*/  IMAD R3, R8, R23, RZ ;  /* 0x0000001708037224 */ /* 0x000fce00078e02ff */
.L_x_90:
[----:B------:R-:W-:Y:S05]  /*3530*/  BSYNC B1 ;  /* 0x0000000000017941 */ /* 0x000fea0003800000 */
.L_x_89:
[----:B------:R-:W-:Y:S01]  /*3540*/  @!P2 IMAD R37, R37, R22, R3 ;  /* 0x000000162525a224 */ /* 0x000fe200078e0203 */
[----:B------:R-:W-:Y:S04]  /*3550*/  BSSY B1, `(.L_x_91) ;  /* 0x0000006000017945 */ /* 0x000fe80003800000 */
[----:B------:R0:W-:Y:S01]  /*3560*/  @!P2 STG.E.U8 desc[UR36][R6.64+0x19], R37 ;  /* 0x000019250600a986 */ /* 0x0001e2000c101124 */
[----:B------:R-:W-:Y:S05]  /*3570*/  @P5 BRA `(.L_x_92) ;  /* 0x00000000000c5947 */ /* 0x000fea0003800000 */
[----:B------:R-:W0:Y:S02]  /*3580*/  LDG.E.U8 R56, desc[UR36][R60.64+0x18] ;  /* 0x000018243c387981 */ /* 0x000e24000c1e1100 */
[----:B01-3--:R-:W-:-:S05]  /*3590*/  PRMT R6, R56, 0x8880, RZ ;  /* 0x0000888038067816 */ /* 0x00bfca00000000ff */
[----:B------:R-:W-:-:S07]  /*35a0*/  IMAD R3, R6, R23, RZ ;  /* 0x0000001706037224 */ /* 0x000fce00078e02ff */
.L_x_92:
[----:B------:R-:W-:Y:S05]  /*35b0*/  BSYNC B1 ;  /* 0x0000000000017941 */ /* 0x000fea0003800000 */
.L_x_91:
[----:B01-3--:R-:W-:Y:S01]  /*35c0*/  @!P5 IMAD R7, R38, R22, R3 ;  /* 0x000000162607d224 */ /* 0x00bfe200078e0203 */
[----:B------:R-:W-:Y:S01]  /*35d0*/  ISETP.LT.OR P0, PT, R70, 0x1a, !P0 ;  /* 0x0000001a4600780c */ /* 0x000fe20004701670 */
[----:B------:R-:W-:Y:S03]  /*35e0*/  BSSY B1, `(.L_x_93) ;  /* 0x0000006000017945 */ /* 0x000fe60003800000 */
[----:B------:R0:W-:Y:S09]  /*35f0*/  @!P5 STG.E.U8 desc[UR36][R4.64+0x18], R7 ;  /* 0x000018070400d986 */ /* 0x0001f2000c101124 */
[----:B------:R-:W-:Y:S05]  /*3600*/  @P0 BRA `(.L_x_94) ;  /* 0x00000000000c0947 */ /* 0x000fea0003800000 */
[----:B------:R-:W3:Y:S02]  /*3610*/  LDG.E.U8 R56, desc[UR36][R60.64+0x19] ;  /* 0x000019243c387981 */ /* 0x000ee4000c1e1100 */
[----:B---3--:R-:W-:-:S05]  /*3620*/  PRMT R6, R56, 0x8880, RZ ;  /* 0x0000888038067816 */ /* 0x008fca00000000ff */
[----:B------:R-:W-:-:S07]  /*3630*/  IMAD R3, R6, R23, RZ ;  /* 0x0000001706037224 */ /* 0x000fce00078e02ff */
.L_x_94:
[----:B------:R-:W-:Y:S05]  /*3640*/  BSYNC B1 ;  /* 0x0000000000017941 */ /* 0x000fea0003800000 */
.L_x_93:
[----:B------:R-:W-:Y:S01]  /*3650*/  IMAD R3, R39, R22, R3 ;  /* 0x0000001627037224 */ /* 0x000fe200078e0203 */
[----:B------:R-:W-:Y:S06]  /*3660*/  @P0 BRA `(.L_x_95) ;  /* 0x0000000400980947 */ /* 0x000fec0003800000 */
[----:B------:R3:W-:Y:S01]  /*3670*/  STG.E.U8 desc[UR36][R4.64+0x19], R3 ;  /* 0x0000190304007986 */ /* 0x0007e2000c101124 */
[----:B------:R-:W-:Y:S05]  /*3680*/  BRA `(.L_x_95) ;  /* 0x0000000400907947 */ /* 0x000fea0003800000 */
.L_x_30:
[C---:B------:R-:W-:Y:S02]  /*3690*/  ISETP.GE.AND P2, PT, R65.reuse, 0x1, PT ;  /* 0x000000014100780c */ /* 0x040fe40003f46270 */
[----:B------:R-:W-:Y:S02]  /*36a0*/  ISETP.GE.AND P0, PT, R65, 0x9, PT ;  /* 0x000000094100780c */ /* 0x000fe40003f06270 */
[C---:B------:R-:W-:Y:S02]  /*36b0*/  ISETP.LT.OR P3, PT, R70.reuse, 0x1, !P2 ;  /* 0x000000014600780c */ /* 0x040fe40005761670 */
[C---:B------:R-:W-:Y:S02]  /*36c0*/  ISETP.LT.OR P5, PT, R70.reuse, 0x2, !P2 ;  /* 0x000000024600780c */ /* 0x040fe400057a1670 */
[C---:B------:R-:W-:Y:S02]  /*36d0*/  ISETP.LT.OR P1, PT, R70.reuse, 0x1, !P0 ;  /* 0x000000014600780c */ /* 0x040fe40004721670 */
[----:B------:R-:W-:-:S07]  /*36e0*/  ISETP.LT.OR P4, PT, R70, 0x2, !P0 ;  /* 0x000000024600780c */ /* 0x000fce0004781670 */
[-C--:B------:R-:W-:Y:S02]  /*36f0*/  @!P3 IMAD R3, R40, R22.reuse, RZ ;  /* 0x000000162803b224 */ /* 0x080fe400078e02ff */
[-C--:B------:R-:W-:Y:S02]  /*3700*/  @!P5 IMAD R41, R41, R22.reuse, RZ ;  /* 0x000000162929d224 */ /* 0x080fe400078e02ff */
[-C--:B------:R-:W-:Y:S01]  /*3710*/  @!P1 IMAD R13, R42, R22.reuse, RZ ;  /* 0x000000162a0d9224 */ /* 0x080fe200078e02ff */
[----:B------:R0:W-:Y:S01]  /*3720*/  @!P3 STG.E.U8 desc[UR36][R10.64], R3 ;  /* 0x000000030a00b986 */ /* 0x0001e2000c101124 */
[C---:B------:R-:W-:Y:S01]  /*3730*/  ISETP.LT.OR P3, PT, R70.reuse, 0x9, !P2 ;  /* 0x000000094600780c */ /* 0x040fe20005761670 */
[----:B------:R-:W-:Y:S02]  /*3740*/  @!P4 IMAD R43, R43, R22, RZ ;  /* 0x000000162b2bc224 */ /* 0x000fe400078e02ff */
[----:B------:R-:W-:Y:S01]  /*3750*/  @!P5 STG.E.U8 desc[UR36][R10.64+0x1], R41 ;  /* 0x000001290a00d986 */ /* 0x000fe2000c101124 */
[----:B------:R-:W-:-:S03]  /*3760*/  ISETP.LT.OR P5, PT, R70, 0xa, !P2 ;  /* 0x0000000a4600780c */ /* 0x000fc600057a1670 */
[----:B------:R1:W-:Y:S01]  /*3770*/  @!P1 STG.E.U8 desc[UR36][R8.64], R13 ;  /* 0x0000000d08009986 */ /* 0x0003e2000c101124 */
[----:B------:R-:W-:-:S03]  /*3780*/  ISETP.LT.OR P1, PT, R70, 0x9, !P0 ;  /* 0x000000094600780c */ /* 0x000fc60004721670 */
[----:B------:R-:W-:Y:S01]  /*3790*/  @!P4 STG.E.U8 desc[UR36][R8.64+0x1], R43 ;  /* 0x0000012b0800c986 */ /* 0x000fe2000c101124 */
[----:B------:R-:W-:Y:S01]  /*37a0*/  ISETP.LT.OR P4, PT, R70, 0xa, !P0 ;  /* 0x0000000a4600780c */ /* 0x000fe20004781670 */
[----:B------:R-:W-:-:S04]  /*37b0*/  @!P3 IMAD R15, R44, R22, RZ ;  /* 0x000000162c0fb224 */ /* 0x000fc800078e02ff */
[-C--:B------:R-:W-:Y:S01]  /*37c0*/  @!P5 IMAD R45, R45, R22.reuse, RZ ;  /* 0x000000162d2dd224 */ /* 0x080fe200078e02ff */
[----:B------:R2:W-:Y:S01]  /*37d0*/  @!P3 STG.E.U8 desc[UR36][R10.64+0x8], R15 ;  /* 0x0000080f0a00b986 */ /* 0x0005e2000c101124 */
[----:B------:R-:W-:Y:S02]  /*37e0*/  ISETP.LT.OR P3, PT, R70, 0x11, !P2 ;  /* 0x000000114600780c */ /* 0x000fe40005761670 */
[-C--:B0-----:R-:W-:Y:S01]  /*37f0*/  @!P1 IMAD R3, R46, R22.reuse, RZ ;  /* 0x000000162e039224 */ /* 0x081fe200078e02ff */
[----:B------:R-:W-:Y:S01]  /*3800*/  @!P5 STG.E.U8 desc[UR36][R10.64+0x9], R45 ;  /* 0x0000092d0a00d986 */ /* 0x000fe2000c101124 */
[C---:B------:R-:W-:Y:S02]  /*3810*/  ISETP.LT.OR P5, PT, R70.reuse, 0x12, !P2 ;  /* 0x000000124600780c */ /* 0x040fe400057a1670 */
[----:B------:R-:W-:Y:S01]  /*3820*/  @!P4 IMAD R47, R47, R22, RZ ;  /* 0x000000162f2fc224 */ /* 0x000fe200078e02ff */
[----:B------:R0:W-:Y:S01]  /*3830*/  @!P1 STG.E.U8 desc[UR36][R8.64+0x8], R3 ;  /* 0x0000080308009986 */ /* 0x0001e2000c101124 */
[----:B------:R-:W-:-:S03]  /*3840*/  ISETP.LT.OR P1, PT, R70, 0x11, !P0 ;  /* 0x000000114600780c */ /* 0x000fc60004721670 */
[----:B------:R-:W-:Y:S01]  /*3850*/  @!P4 STG.E.U8 desc[UR36][R8.64+0x9], R47 ;  /* 0x0000092f0800c986 */ /* 0x000fe2000c101124 */
[----:B------:R-:W-:Y:S01]  /*3860*/  ISETP.LT.OR P4, PT, R70, 0x12, !P0 ;  /* 0x000000124600780c */ /* 0x000fe20004781670 */
[----:B-1----:R-:W-:-:S04]  /*3870*/  @!P3 IMAD R13, R48, R22, RZ ;  /* 0x00000016300db224 */ /* 0x002fc800078e02ff */
[-C--:B------:R-:W-:Y:S01]  /*3880*/  @!P5 IMAD R49, R49, R22.reuse, RZ ;  /* 0x000000163131d224 */ /* 0x080fe200078e02ff */
[----:B------:R1:W-:Y:S01]  /*3890*/  @!P3 STG.E.U8 desc[UR36][R10.64+0x10], R13 ;  /* 0x0000100d0a00b986 */ /* 0x0003e2000c101124 */
[----:B------:R-:W-:Y:S02]  /*38a0*/  ISETP.LT.OR P3, PT, R70, 0x19, !P2 ;  /* 0x000000194600780c */ /* 0x000fe40005761670 */
[-C--:B--2---:R-:W-:Y:S01]  /*38b0*/  @!P1 IMAD R15, R50, R22.reuse, RZ ;  /* 0x00000016320f9224 */ /* 0x084fe200078e02ff */
[----:B------:R-:W-:Y:S01]  /*38c0*/  @!P5 STG.E.U8 desc[UR36][R10.64+0x11], R49 ;  /* 0x000011310a00d986 */ /* 0x000fe2000c101124 */
[----:B------:R-:W-:Y:S02]  /*38d0*/  ISETP.LT.OR P2, PT, R70, 0x1a, !P2 ;  /* 0x0000001a4600780c */ /* 0x000fe40005741670 */
[----:B------:R-:W-:Y:S01]  /*38e0*/  @!P4 IMAD R51, R51, R22, RZ ;  /* 0x000000163333c224 */ /* 0x000fe200078e02ff */
[----:B------:R2:W-:Y:S01]  /*38f0*/  @!P1 STG.E.U8 desc[UR36][R8.64+0x10], R15 ;  /* 0x0000100f08009986 */ /* 0x0005e2000c101124 */
[----:B------:R-:W-:-:S02]  /*3900*/  ISETP.GE.AND P1, PT, R65, 0x81, PT ;  /* 0x000000814100780c */ /* 0x000fc40003f26270 */
[C---:B------:R-:W-:Y:S01]  /*3910*/  ISETP.LT.OR P5, PT, R70.reuse, 0x19, !P0 ;  /* 0x000000194600780c */ /* 0x040fe200047a1670 */
[----:B------:R-:W-:Y:S01]  /*3920*/  @!P4 STG.E.U8 desc[UR36][R8.64+0x11], R51 ;  /* 0x000011330800c986 */ /* 0x000fe2000c101124 */
[----:B------:R-:W-:Y:S01]  /*3930*/  ISETP.LT.OR P0, PT, R70, 0x1a, !P0 ;  /* 0x0000001a4600780c */ /* 0x000fe20004701670 */
[----:B0-----:R-:W-:Y:S01]  /*3940*/  @!P3 IMAD R3, R52, R22, RZ ;  /* 0x000000163403b224 */ /* 0x001fe200078e02ff */
[----:B------:R-:W-:-:S03]  /*3950*/  ISETP.LT.OR P4, PT, R70, 0x1, !P1 ;  /* 0x000000014600780c */ /* 0x000fc60004f81670 */
[----:B------:R-:W-:Y:S01]  /*3960*/  @!P2 IMAD R53, R53, R22, RZ ;  /* 0x000000163535a224 */ /* 0x000fe200078e02ff */
[----:B------:R0:W-:Y:S01]  /*3970*/  @!P3 STG.E.U8 desc[UR36][R10.64+0x18], R3 ;  /* 0x000018030a00b986 */ /* 0x0001e2000c101124 */
[----:B------:R-:W-:-:S03]  /*3980*/  ISETP.LT.OR P3, PT, R70, 0x2, !P1 ;  /* 0x000000024600780c */ /* 0x000fc60004f61670 */
[----:B------:R3:W-:Y:S01]  /*3990*/  @!P2 STG.E.U8 desc[UR36][R10.64+0x19], R53 ;  /* 0x000019350a00a986 */ /* 0x0007e2000c101124 */
[-C--:B-1----:R-:W-:Y:S01]  /*39a0*/  @!P5 IMAD R13, R54, R22.reuse, RZ ;  /* 0x00000016360dd224 */ /* 0x082fe200078e02ff */
[----:B------:R-:W-:Y:S01]  /*39b0*/  ISETP.GE.AND P2, PT, R65, 0x89, PT ;  /* 0x000000894100780c */ /* 0x000fe20003f46270 */
[-C--:B------:R-:W-:Y:S02]  /*39c0*/  @!P0 IMAD R55, R55, R22.reuse, RZ ;  /* 0x0000001637378224 */ /* 0x080fe400078e02ff */
[----:B--2---:R-:W-:Y:S01]  /*39d0*/  @!P4 IMAD R15, R24, R22, RZ ;  /* 0x00000016180fc224 */ /* 0x004fe200078e02ff */
[----:B------:R-:W-:Y:S01]  /*39e0*/  @!P5 STG.E.U8 desc[UR36][R8.64+0x18], R13 ;  /* 0x0000180d0800d986 */ /* 0x000fe2000c101124 */
[----:B------:R-:W-:-:S03]  /*39f0*/  ISETP.LT.OR P5, PT, R70, 0x1, !P2 ;  /* 0x000000014600780c */ /* 0x000fc600057a1670 */
[----:B------:R-:W-:Y:S01]  /*3a00*/  @!P3 IMAD R25, R25, R22, RZ ;  /* 0x000000161919b224 */ /* 0x000fe200078e02ff */
[----:B------:R-:W-:Y:S01]  /*3a10*/  @!P0 STG.E.U8 desc[UR36][R8.64+0x19], R55 ;  /* 0x0000193708008986 */ /* 0x000fe2000c101124 */
[----:B------:R-:W-:-:S03]  /*3a20*/  ISETP.LT.OR P0, PT, R70, 0x2, !P2 ;  /* 0x000000024600780c */ /* 0x000fc60005701670 */
[----:B------:R-:W-:Y:S01]  /*3a30*/  @!P4 STG.E.U8 desc[UR36][R6.64], R15 ;  /* 0x0000000f0600c986 */ /* 0x000fe2000c101124 */
[----:B------:R-:W-:-:S03]  /*3a40*/  ISETP.LT.OR P4, PT, R70, 0x9, !P1 ;  /* 0x000000094600780c */ /* 0x000fc60004f81670 */
[----:B------:R-:W-:Y:S01]  /*3a50*/  @!P3 STG.E.U8 desc[UR36][R6.64+0x1], R25 ;  /* 0x000001190600b986 */ /* 0x000fe2000c101124 */
[----:B------:R-:W-:Y:S01]  /*3a60*/  ISETP.LT.OR P3, PT, R70, 0xa, !P1 ;  /* 0x0000000a4600780c */ /* 0x000fe20004f61670 */
[----:B0-----:R-:W-:-:S04]  /*3a70*/  @!P5 IMAD R3, R26, R22, RZ ;  /* 0x000000161a03d224 */ /* 0x001fc800078e02ff */
[-C--:B------:R-:W-:Y:S01]  /*3a80*/  @!P0 IMAD R27, R27, R22.reuse, RZ ;  /* 0x000000161b1b8224 */ /* 0x080fe200078e02ff */
[----:B------:R0:W-:Y:S01]  /*3a90*/  @!P5 STG.E.U8 desc[UR36][R4.64], R3 ;  /* 0x000000030400d986 */ /* 0x0001e2000c101124 */
[----:B------:R-:W-:Y:S02]  /*3aa0*/  ISETP.LT.OR P5, PT, R70, 0x11, !P1 ;  /* 0x000000114600780c */ /* 0x000fe40004fa1670 */
[-C--:B---3--:R-:W-:Y:S01]  /*3ab0*/  @!P4 IMAD R11, R28, R22.reuse, RZ ;  /* 0x000000161c0bc224 */ /* 0x088fe200078e02ff */
[----:B------:R-:W-:Y:S01]  /*3ac0*/  @!P0 STG.E.U8 desc[UR36][R4.64+0x1], R27 ;  /* 0x0000011b04008986 */ /* 0x000fe2000c101124 */
[C---:B------:R-:W-:Y:S02]  /*3ad0*/  ISETP.LT.OR P0, PT, R70.reuse, 0x9, !P2 ;  /* 0x000000094600780c */ /* 0x040fe40005701670 */
[----:B------:R-:W-:Y:S01]  /*3ae0*/  @!P3 IMAD R29, R29, R22, RZ ;  /* 0x000000161d1db224 */ /* 0x000fe200078e02ff */
[----:B------:R1:W-:Y:S01]  /*3af0*/  @!P4 STG.E.U8 desc[UR36][R6.64+0x8], R11 ;  /* 0x0000080b0600c986 */ /* 0x0003e2000c101124 */
[----:B------:R-:W-:-:S03]  /*3b00*/  ISETP.LT.OR P4, PT, R70, 0xa, !P2 ;  /* 0x0000000a4600780c */ /* 0x000fc60005781670 */
[----:B------:R-:W-:Y:S01]  /*3b10*/  @!P3 STG.E.U8 desc[UR36][R6.64+0x9], R29 ;  /* 0x0000091d0600b986 */ /* 0x000fe2000c101124 */
[----:B------:R-:W-:Y:S01]  /*3b20*/  ISETP.LT.OR P3, PT, R70, 0x12, !P1 ;  /* 0x000000124600780c */ /* 0x000fe20004f61670 */
[----:B0-----:R-:W-:-:S04]  /*3b30*/  @!P5 IMAD R3, R32, R22, RZ ;  /* 0x000000162003d224 */ /* 0x001fc800078e02ff */
[----:B------:R-:W-:-:S04]  /*3b40*/  @!P0 IMAD R9, R30, R22, RZ ;  /* 0x000000161e098224 */ /* 0x000fc800078e02ff */
[-C--:B------:R-:W-:Y:S01]  /*3b50*/  @!P4 IMAD R31, R31, R22.reuse, RZ ;  /* 0x000000161f1fc224 */ /* 0x080fe200078e02ff */
[----:B------:R0:W-:Y:S01]  /*3b60*/  @!P0 STG.E.U8 desc[UR36][R4.64+0x8], R9 ;  /* 0x0000080904008986 */ /* 0x0001e2000c101124 */
[C---:B------:R-:W-:Y:S02]  /*3b70*/  ISETP.LT.OR P0, PT, R70.reuse, 0x11, !P2 ;  /* 0x000000114600780c */ /* 0x040fe40005701670 */
[----:B------:R-:W-:Y:S01]  /*3b80*/  @!P3 IMAD R33, R33, R22, RZ ;  /* 0x000000162121b224 */ /* 0x000fe200078e02ff */
[----:B------:R-:W-:Y:S01]  /*3b90*/  @!P4 STG.E.U8 desc[UR36][R4.64+0x9], R31 ;  /* 0x0000091f0400c986 */ /* 0x000fe2000c101124 */
[----:B------:R-:W-:-:S03]  /*3ba0*/  ISETP.LT.OR P4, PT, R70, 0x12, !P2 ;  /* 0x000000124600780c */ /* 0x000fc60005781670 */
[----:B------:R-:W-:Y:S01]  /*3bb0*/  @!P3 STG.E.U8 desc[UR36][R6.64+0x11], R33 ;  /* 0x000011210600b986 */ /* 0x000fe2000c101124 */
[C---:B------:R-:W-:Y:S02]  /*3bc0*/  ISETP.LT.OR P3, PT, R70.reuse, 0x19, !P1 ;  /* 0x000000194600780c */ /* 0x040fe40004f61670 */
[C---:B------:R-:W-:Y:S01]  /*3bd0*/  ISETP.LT.OR P1, PT, R70.reuse, 0x1a, !P1 ;  /* 0x0000001a4600780c */ /* 0x040fe20004f21670 */
[----:B------:R2:W-:Y:S01]  /*3be0*/  @!P5 STG.E.U8 desc[UR36][R6.64+0x10], R3 ;  /* 0x000010030600d986 */ /* 0x0005e2000c101124 */
[----:B------:R-:W-:Y:S01]  /*3bf0*/  ISETP.LT.OR P5, PT, R70, 0x19, !P2 ;  /* 0x000000194600780c */ /* 0x000fe200057a1670 */
[----:B-1----:R-:W-:Y:S01]  /*3c00*/  @!P0 IMAD R11, R34, R22, RZ ;  /* 0x00000016220b8224 */ /* 0x002fe200078e02ff */
[----:B------:R-:W-:-:S03]  /*3c10*/  ISETP.LT.OR P2, PT, R70, 0x1a, !P2 ;  /* 0x0000001a4600780c */ /* 0x000fc60005741670 */
[-C--:B------:R-:W-:Y:S01]  /*3c20*/  @!P4 IMAD R35, R35, R22.reuse, RZ ;  /* 0x000000162323c224 */ /* 0x080fe200078e02ff */
[----:B------:R1:W-:Y:S03]  /*3c30*/  @!P0 STG.E.U8 desc[UR36][R4.64+0x10], R11 ;  /* 0x0000100b04008986 */ /* 0x0003e6000c101124 */
[-C--:B0-----:R-:W-:Y:S01]  /*3c40*/  @!P3 IMAD R9, R36, R22.reuse, RZ ;  /* 0x000000162409b224 */ /* 0x081fe200078e02ff */
[----:B------:R1:W-:Y:S01]  /*3c50*/  @!P4 STG.E.U8 desc[UR36][R4.64+0x11], R35 ;  /* 0x000011230400c986 */ /* 0x0003e2000c101124 */
[-C--:B------:R-:W-:Y:S02]  /*3c60*/  @!P1 IMAD R37, R37, R22.reuse, RZ ;  /* 0x0000001625259224 */ /* 0x080fe400078e02ff */
[-C--:B--2---:R-:W-:Y:S01]  /*3c70*/  @!P5 IMAD R3, R38, R22.reuse, RZ ;  /* 0x000000162603d224 */ /* 0x084fe200078e02ff */
[----:B------:R1:W-:Y:S01]  /*3c80*/  @!P3 STG.E.U8 desc[UR36][R6.64+0x18], R9 ;  /* 0x000018090600b986 */ /* 0x0003e2000c101124 */
[----:B------:R-:W-:-:S03]  /*3c90*/  @!P2 IMAD R39, R39, R22, RZ ;  /* 0x000000162727a224 */ /* 0x000fc600078e02ff */
[----:B------:R1:W-:Y:S04]  /*3ca0*/  @!P1 STG.E.U8 desc[UR36][R6.64+0x19], R37 ;  /* 0x0000192506009986 */ /* 0x0003e8000c101124 */
[----:B------:R1:W-:Y:S04]  /*3cb0*/  @!P5 STG.E.U8 desc[UR36][R4.64+0x18], R3 ;  /* 0x000018030400d986 */ /* 0x0003e8000c101124 */
[----:B------:R1:W-:Y:S02]  /*3cc0*/  @!P2 STG.E.U8 desc[UR36][R4.64+0x19], R39 ;  /* 0x000019270400a986 */ /* 0x0003e4000c101124 */
.L_x_95:
[----:B------:R-:W-:Y:S05]  /*3cd0*/  BSYNC B0 ;  /* 0x0000000000007941 */ /* 0x000fea0003800000 */
.L_x_29:
[----:B------:R-:W-:Y:S01]  /*3ce0*/  ULDC UR4, c[0x0][0xc] ;  /* 0x0000030000047ab9 */ /* 0x000fe20000000800 */
[----:B------:R-:W-:Y:S01]  /*3cf0*/  ULDC UR5, c[0x0][0x10] ;  /* 0x0000040000057ab9 */ /* 0x000fe20000000800 */
[----:B-1-3--:R-:W1:Y:S01]  /*3d00*/  LDC R3, c[0x0][0x14] ;  /* 0x00000500ff037b82 */ /* 0x00ae620000000800 */
[----:B------:R-:W-:Y:S01]  /*3d10*/  UIMAD.WIDE.U32 UR4, UR4, UR5, URZ ;  /* 0x00000005040472a5 */ /* 0x000fe2000f8e003f */
[----:B------:R-:W-:Y:S02]  /*3d20*/  IMAD.MOV.U32 R57, RZ, RZ, -0x1 ;  /* 0xffffffffff397424 */ /* 0x000fe400078e00ff */
[----:B------:R-:W-:-:S03]  /*3d30*/  IMAD.MOV.U32 R63, RZ, RZ, -0x1 ;  /* 0xffffffffff3f7424 */ /* 0x000fc600078e00ff */
[----:B-1----:R-:W-:-:S04]  /*3d40*/  IMAD.WIDE.U32 R16, R3, UR4, R16 ;  /* 0x0000000403107c25 */ /* 0x002fc8000f8e0010 */
[----:B------:R-:W-:Y:S01]  /*3d50*/  IMAD R3, R3, UR5, RZ ;  /* 0x0000000503037c24 */ /* 0x000fe2000f8e02ff */
[----:B------:R-:W-:Y:S02]  /*3d60*/  ULDC.64 UR4, c[0x0][0x650] ;  /* 0x0001940000047ab9 */ /* 0x000fe40000000a00 */
[----:B------:R-:W-:Y:S01]  /*3d70*/  ISETP.GE.U32.AND P0, PT, R16, UR4, PT ;  /* 0x0000000410007c0c */ /* 0x000fe2000bf06070 */
[--C-:B------:R-:W-:Y:S01]  /*3d80*/  IMAD.IADD R17, R17, 0x1, R3.reuse ;  /* 0x0000000111117824 */ /* 0x100fe200078e0203 */
[----:B------:R-:W-:-:S04]  /*3d90*/  PRMT R3, RZ, 0x7610, R3 ;  /* 0x00007610ff037816 */ /* 0x000fc80000000003 */
[----:B------:R-:W-:-:S13]  /*3da0*/  ISETP.GE.U32.AND.EX P0, PT, R17, UR5, PT, P0 ;  /* 0x0000000511007c0c */ /* 0x000fda000bf06100 */
[----:B------:R-:W-:Y:S05]  /*3db0*/  @P0 BRA `(.L_x_96) ;  /* 0x0000000400640947 */ /* 0x000fea0003800000 */
[----:B------:R-:W1:Y:S01]  /*3dc0*/  S2R R12, SR_CTAID.X ;  /* 0x00000000000c7919 */ /* 0x000e620000002500 */
[----:B------:R-:W3:Y:S01]  /*3dd0*/  LDC.64 R10, c[0x0][0x628] ;  /* 0x00018a00ff0a7b82 */ /* 0x000ee20000000a00 */
[----:B------:R-:W-:Y:S01]  /*3de0*/  ULDC UR4, c[0x0][0x150] ;  /* 0x0000540000047ab9 */ /* 0x000fe20000000800 */
[----:B------:R-:W-:Y:S01]  /*3df0*/  IMAD.MOV.U32 R8, RZ, RZ, R16 ;  /* 0x000000ffff087224 */ /* 0x000fe200078e0010 */
[----:B------:R-:W0:Y:S01]  /*3e00*/  S2R R24, SR_CTAID.Y ;  /* 0x0000000000187919 */ /* 0x000e220000002600 */
[----:B------:R-:W-:-:S04]  /*3e10*/  IMAD.MOV.U32 R9, RZ, RZ, R17 ;  /* 0x000000ffff097224 */ /* 0x000fc800078e0011 */
[----:B------:R-:W0:Y:S08]  /*3e20*/  LDC R21, c[0x0][0x144] ;  /* 0x00005100ff157b82 */ /* 0x000e300000000800 */
[----:B------:R-:W0:Y:S08]  /*3e30*/  LDC R0, c[0x0][0x630] ;  /* 0x00018c00ff007b82 */ /* 0x000e300000000800 */
[----:B------:R-:W0:Y:S01]  /*3e40*/  LDC.64 R14, c[0x0][0x620] ;  /* 0x00018800ff0e7b82 */ /* 0x000e220000000a00 */
[----:B---3--:R-:W-:-:S04]  /*3e50*/  ISETP.NE.U32.AND P0, PT, R10, RZ, PT ;  /* 0x000000ff0a00720c */ /* 0x008fc80003f05070 */
[----:B------:R-:W-:Y:S02]  /*3e60*/  ISETP.NE.AND.EX P0, PT, R11, RZ, PT, P0 ;  /* 0x000000ff0b00720c */ /* 0x000fe40003f05300 */
[----:B-1----:R-:W-:-:S05]  /*3e70*/  I2FP.F32.U32 R3, R12 ;  /* 0x0000000c00037245 */ /* 0x002fca0000201000 */
[----:B------:R-:W-:-:S04]  /*3e80*/  FMUL R3, R3, UR4 ;  /* 0x0000000403037c20 */ /* 0x000fc80008400000 */
[----:B------:R1:W3:Y:S02]  /*3e90*/  F2I.U32.TRUNC.NTZ R20, R3 ;  /* 0x0000000300147305 */ /* 0x0002e4000020f000 */
[----:B------:R-:W-:Y:S05]  /*3ea0*/  @!P0 BRA `(.L_x_97) ;  /* 0x0000000000288947 */ /* 0x000fea0003800000 */
[----:B-1----:R-:W1:Y:S02]  /*3eb0*/  LDC R3, c[0x0][0x634] ;  /* 0x00018d00ff037b82 */ /* 0x002e640000000800 */
[----:B-1----:R-:W-:-:S05]  /*3ec0*/  IADD3 R3, P0, R16, R3, RZ ;  /* 0x0000000310037210 */ /* 0x002fca0007f1e0ff */
[----:B------:R-:W-:-:S04]  /*3ed0*/  IMAD.X R13, RZ, RZ, R17, P0 ;  /* 0x000000ffff0d7224 */ /* 0x000fc800000e0611 */
[----:B0-2-4-:R-:W-:-:S04]  /*3ee0*/  IMAD.WIDE.U32 R4, R13, R10, RZ ;  /* 0x0000000a0d047225 */ /* 0x015fc800078e00ff */
[----:B------:R-:W-:-:S04]  /*3ef0*/  IMAD.WIDE.U32 R6, P0, R3, R11, R4 ;  /* 0x0000000b03067225 */ /* 0x000fc80007800004 */
[----:B------:R-:W-:-:S04]  /*3f00*/  IMAD.WIDE.U32 R4, R3, R10, RZ ;  /* 0x0000000a03047225 */ /* 0x000fc800078e00ff */
[----:B------:R-:W-:Y:S01]  /*3f10*/  IMAD.X R9, RZ, RZ, RZ, P0 ;  /* 0x000000ffff097224 */ /* 0x000fe200000e06ff */
[----:B------:R-:W-:Y:S01]  /*3f20*/  IADD3 RZ, P0, R5, R6, RZ ;  /* 0x0000000605ff7210 */ /* 0x000fe20007f1e0ff */
[----:B------:R-:W-:-:S04]  /*3f30*/  IMAD.MOV.U32 R8, RZ, RZ, R7 ;  /* 0x000000ffff087224 */ /* 0x000fc800078e0007 */
[----:B------:R-:W-:-:S08]  /*3f40*/  IMAD.WIDE.U32.X R8, R13, R11, R8, P0 ;  /* 0x0000000b0d087225 */ /* 0x000fd000000e0408 */
.L_x_97:
[----:B------:R-:W2:Y:S01]  /*3f50*/  LDC.64 R28, c[0x0][0x640] ;  /* 0x00019000ff1c7b82 */ /* 0x000ea20000000a00 */
[-CC-:B0-----:R-:W-:Y:S01]  /*3f60*/  SHF.R.U64 R63, R8, R0.reuse, R9.reuse ;  /* 0x00000000083f7219 */ /* 0x181fe20000001209 */
[----:B---3--:R-:W-:Y:S01]  /*3f70*/  IMAD.MOV R20, RZ, RZ, -R20 ;  /* 0x000000ffff147224 */ /* 0x008fe200078e0a14 */
[----:B------:R-:W-:Y:S01]  /*3f80*/  SHF.R.U32.HI R0, RZ, R0, R9 ;  /* 0x00000000ff007219 */ /* 0x000fe20000011609 */
[----:B------:R-:W-:Y:S01]  /*3f90*/  ULDC UR4, c[0x0][0x154] ;  /* 0x0000550000047ab9 */ /* 0x000fe20000000800 */
[----:B-1----:R-:W-:Y:S01]  /*3fa0*/  IADD3 R3, P0, RZ, -R63, RZ ;  /* 0x8000003fff037210 */ /* 0x002fe20007f1e0ff */
[----:B------:R-:W-:Y:S02]  /*3fb0*/  IMAD R21, R21, R20, R12 ;  /* 0x0000001415157224 */ /* 0x000fe400078e020c */
[----:B------:R-:W0:Y:S01]  /*3fc0*/  LDC R6, c[0x0][0x618] ;  /* 0x00018600ff067b82 */ /* 0x000e220000000800 */
[----:B------:R-:W-:Y:S02]  /*3fd0*/  IMAD.MOV.U32 R7, RZ, RZ, 0x1 ;  /* 0x00000001ff077424 */ /* 0x000fe400078e00ff */
[----:B--2-4-:R-:W-:-:S04]  /*3fe0*/  IMAD.X R5, RZ, RZ, ~R0, P0 ;  /* 0x000000ffff057224 */ /* 0x014fc800000e0e00 */
[-C--:B------:R-:W-:Y:S01]  /*3ff0*/  IMAD R0, R5, R14.reuse, RZ ;  /* 0x0000000e05007224 */ /* 0x080fe200078e02ff */
[----:B------:R-:W1:Y:S01]  /*4000*/  LDC R8, c[0x0][0x608] ;  /* 0x00018200ff087b82 */ /* 0x000e620000000800 */
[----:B------:R-:W-:-:S04]  /*4010*/  IMAD.WIDE.U32 R4, R3, R14, R16 ;  /* 0x0000000e03047225 */ /* 0x000fc800078e0010 */
[----:B------:R-:W-:Y:S01]  /*4020*/  IMAD R3, R3, R15, R0 ;  /* 0x0000000f03037224 */ /* 0x000fe200078e0200 */
[----:B------:R-:W-:Y:S02]  /*4030*/  I2FP.F32.U32 R0, R24 ;  /* 0x0000001800007245 */ /* 0x000fe40000201000 */
[----:B------:R-:W2:Y:S01]  /*4040*/  LDC R26, c[0x0][0x658] ;  /* 0x00019600ff1a7b82 */ /* 0x000ea20000000800 */
[----:B------:R-:W-:Y:S01]  /*4050*/  IMAD.IADD R3, R5, 0x1, R3 ;  /* 0x0000000105037824 */ /* 0x000fe200078e0203 */
[----:B------:R-:W-:Y:S01]  /*4060*/  ISETP.NE.U32.AND P0, PT, R28, RZ, PT ;  /* 0x000000ff1c00720c */ /* 0x000fe20003f05070 */
[----:B------:R-:W-:Y:S01]  /*4070*/  FMUL R0, R0, UR4 ;  /* 0x0000000400007c20 */ /* 0x000fe20008400000 */
[----:B------:R-:W-:Y:S02]  /*4080*/  IMAD.MOV.U32 R5, RZ, RZ, -0x1 ;  /* 0xffffffffff057424 */ /* 0x000fe400078e00ff */
[----:B------:R-:W-:Y:S01]  /*4090*/  ISETP.NE.AND.EX P0, PT, R29, RZ, PT, P0 ;  /* 0x000000ff1d00720c */ /* 0x000fe20003f05300 */
[----:B------:R3:W4:Y:S01]  /*40a0*/  F2I.U32.TRUNC.NTZ R13, R0 ;  /* 0x00000000000d7305 */ /* 0x000722000020f000 */
[----:B------:R-:W3:Y:S01]  /*40b0*/  LDC R15, c[0x0][0x148] ;  /* 0x00005200ff0f7b82 */ /* 0x000ee20000000800 */
[----:B0-----:R-:W-:-:S02]  /*40c0*/  SHF.R.U64 R12, R4, R6, R3 ;  /* 0x00000006040c7219 */ /* 0x001fc40000001203 */
[----:B------:R-:W-:-:S05]  /*40d0*/  SHF.R.U32.HI R3, RZ, R6, R3 ;  /* 0x00000006ff037219 */ /* 0x000fca0000011603 */
[----:B------:R-:W0:Y:S01]  /*40e0*/  LDC R20, c[0x0][0x600] ;  /* 0x00018000ff147b82 */ /* 0x000e220000000800 */
[-CC-:B-1----:R-:W-:Y:S02]  /*40f0*/  SHF.R.U64 R10, R12, R8.reuse, R3.reuse ;  /* 0x000000080c0a7219 */ /* 0x182fe40000001203 */
[----:B------:R-:W-:-:S05]  /*4100*/  SHF.R.U32.HI R3, RZ, R8, R3 ;  /* 0x00000008ff037219 */ /* 0x000fca0000011603 */
[----:B------:R-:W1:Y:S01]  /*4110*/  LDC R27, c[0x0][0x648] ;  /* 0x00019200ff1b7b82 */ /* 0x000e620000000800 */
[-C--:B--2---:R-:W-:Y:S02]  /*4120*/  SHF.L.U32 R4, R5, R26.reuse, RZ ;  /* 0x0000001a05047219 */ /* 0x084fe400000006ff */
[-CC-:B------:R-:W-:Y:S02]  /*4130*/  SHF.R.U64 R14, R10, R26.reuse, R3.reuse ;  /* 0x0000001a0a0e7219 */ /* 0x180fe40000001203 */
[----:B------:R-:W-:Y:S02]  /*4140*/  SHF.R.U32.HI R5, RZ, R26, R3 ;  /* 0x0000001aff057219 */ /* 0x000fe40000011603 */
[----:B------:R-:W-:Y:S01]  /*4150*/  LOP3.LUT R25, RZ, R4, RZ, 0x33, !PT ;  /* 0x00000004ff197212 */ /* 0x000fe200078e33ff */
[----:B------:R-:W2:Y:S01]  /*4160*/  LDC R30, c[0x0][0x638] ;  /* 0x00018e00ff1e7b82 */ /* 0x000ea20000000800 */
[----:B------:R-:W-:Y:S01]  /*4170*/  SHF.L.U32 R26, R7, R26, RZ ;  /* 0x0000001a071a7219 */ /* 0x000fe200000006ff */
[----:B------:R-:W-:-:S06]  /*4180*/  IMAD.MOV.U32 R4, RZ, RZ, R14 ;  /* 0x000000ffff047224 */ /* 0x000fcc00078e000e */
[----:B------:R-:W0:Y:S01]  /*4190*/  LDC R31, c[0x0][0x610] ;  /* 0x00018400ff1f7b82 */ /* 0x000e220000000800 */
[----:B----4-:R-:W-:Y:S05]  /*41a0*/  @!P0 BRA `(.L_x_98) ;  /* 0x0000000000288947 */ /* 0x010fea0003800000 */
[----:B------:R-:W4:Y:S02]  /*41b0*/  LDC R3, c[0x0][0x64c] ;  /* 0x00019300ff037b82 */ /* 0x000f240000000800 */
[----:B----4-:R-:W-:-:S05]  /*41c0*/  IADD3 R3, P0, R14, R3, RZ ;  /* 0x000000030e037210 */ /* 0x010fca0007f1e0ff */
        /* <DEDUP_REMOVED lines=8> */
.L_x_98:
[----:B------:R-:W-:Y:S01]  /*4250*/  ISETP.NE.AND P0, PT, R2, 0x1, PT ;  /* 0x000000010200780c */ /* 0x000fe20003f05270 */
[----:B0-----:R-:W-:Y:S01]  /*4260*/  VIADD R7, R20, 0xffffffff ;  /* 0xffffffff14077836 */ /* 0x001fe20000000000 */
[----:B-1-3--:R-:W-:Y:S01]  /*4270*/  SHF.R.U64 R0, R4, R27, R5 ;  /* 0x0000001b04007219 */ /* 0x00afe20000001205 */
[----:B------:R-:W-:Y:S01]  /*4280*/  IMAD.MOV R13, RZ, RZ, -R13 ;  /* 0x000000ffff0d7224 */ /* 0x000fe200078e0a0d */
[----:B------:R-:W-:Y:S01]  /*4290*/  LOP3.LUT R5, R10, R25, RZ, 0xc0, !PT ;  /* 0x000000190a057212 */ /* 0x000fe200078ec0ff */
[----:B------:R-:W-:Y:S01]  /*42a0*/  IMAD.MOV.U32 R4, RZ, RZ, 0x1 ;  /* 0x00000001ff047424 */ /* 0x000fe200078e00ff */
[----:B------:R-:W-:Y:S01]  /*42b0*/  LOP3.LUT R12, R12, R7, RZ, 0xc0, !PT ;  /* 0x000000070c0c7212 */ /* 0x000fe200078ec0ff */
[----:B------:R-:W-:Y:S02]  /*42c0*/  IMAD.MOV R3, RZ, RZ, -R0 ;  /* 0x000000ffff037224 */ /* 0x000fe400078e0a00 */
[----:B------:R-:W-:Y:S02]  /*42d0*/  IMAD R0, R26, R0, R5 ;  /* 0x000000001a007224 */ /* 0x000fe400078e0205 */
[----:B--2---:R-:W-:-:S02]  /*42e0*/  IMAD R3, R3, R30, R14 ;  /* 0x0000001e03037224 */ /* 0x004fc400078e020e */
[----:B------:R-:W-:Y:S02]  /*42f0*/  @P0 IMAD R21, R15, R13, R24 ;  /* 0x0000000d0f150224 */ /* 0x000fe400078e0218 */
[----:B------:R-:W-:Y:S01]  /*4300*/  IMAD R5, R3, R20, R12 ;  /* 0x0000001403057224 */ /* 0x000fe200078e020c */
[----:B------:R-:W-:Y:S01]  /*4310*/  PRMT R3, R4, 0x7610, R3 ;  /* 0x0000761004037816 */ /* 0x000fe20000000003 */
[----:B------:R-:W-:-:S05]  /*4320*/  IMAD R0, R0, R31, R21 ;  /* 0x0000001f00007224 */ /* 0x000fca00078e0215 */
[----:B------:R-:W-:Y:S02]  /*4330*/  SEL R57, R5, R0, !P0 ;  /* 0x0000000005397207 */ /* 0x000fe40004000000 */
[----:B------:R-:W-:-:S07]  /*4340*/  SEL R0, R0, R5, !P0 ;  /* 0x0000000500007207 */ /* 0x000fce0004000000 */
.L_x_96:
[----:B------:R-:W-:Y:S01]  /*4350*/  LOP3.LUT P0, RZ, R3, 0xff, RZ, 0xc0, !PT ;  /* 0x000000ff03ff7812 */ /* 0x000fe2000780c0ff */
[----:B------:R-:W-:-:S12]  /*4360*/  IMAD.MOV.U32 R59, RZ, RZ, R0 ;  /* 0x000000ffff3b7224 */ /* 0x000fd800078e0000 */
[----:B------:R-:W-:Y:S05]  /*4370*/  @P0 BRA `(.L_x_99) ;  /* 0xffffffcc00140947 */ /* 0x000fea000383ffff */
[----:B------:R-:W-:Y:S05]  /*4380*/  EXIT ;  /* 0x000000000000794d */ /* 0x000fea0003800000 */
.L_x_4:
[----:B0-----:R-:W-:Y:S01]  /*4390*/  ULDC.64 UR4, c[0x0][0x650] ;  /* 0x0001940000047ab9 */ /* 0x001fe20000000a00 */
        /* <DEDUP_REMOVED lines=25> */
.L_x_101:
[--C-:B------:R-:W-:Y:S01]  /*4530*/  SHF.R.U64 R12, R10, R14, R11.reuse ;  /* 0x0000000e0a0c7219 */ /* 0x100fe2000000120b */
[----:B------:R-:W0:Y:S01]  /*4540*/  LDC R22, c[0x0][0x618] ;  /* 0x00018600ff167b82 */ /* 0x000e220000000800 */
[----:B------:R-:W-:Y:S01]  /*4550*/  I2FP.F32.U32 R6, R4 ;  /* 0x0000000400067245 */ /* 0x000fe20000201000 */
[----:B------:R-:W-:Y:S01]  /*4560*/  ULDC UR4, c[0x0][0x150] ;  /* 0x0000540000047ab9 */ /* 0x000fe20000000800 */
[----:B------:R-:W-:Y:S02]  /*4570*/  SHF.R.U32.HI R5, RZ, R14, R11 ;  /* 0x0000000eff057219 */ /* 0x000fe4000001160b */
[----:B------:R-:W-:Y:S01]  /*4580*/  IADD3 R9, P0, RZ, -R12, RZ ;  /* 0x8000000cff097210 */ /* 0x000fe20007f1e0ff */
[----:B------:R-:W-:Y:S01]  /*4590*/  FMUL R11, R6, UR4 ;  /* 0x00000004060b7c20 */ /* 0x000fe20008400000 */
[----:B------:R-:W-:Y:S01]  /*45a0*/  ULDC UR4, c[0x0][0x154] ;  /* 0x0000550000047ab9 */ /* 0x000fe20000000800 */
[----:B------:R-:W1:Y:S02]  /*45b0*/  LDC.64 R24, c[0x0][0x640] ;  /* 0x00019000ff187b82 */ /* 0x000e640000000a00 */
[----:B------:R-:W-:-:S02]  /*45c0*/  IMAD.X R5, RZ, RZ, ~R5, P0 ;  /* 0x000000ffff057224 */ /* 0x000fc400000e0e05 */
[----:B------:R-:W2:Y:S01]  /*45d0*/  F2I.U32.TRUNC.NTZ R11, R11 ;  /* 0x0000000b000b7305 */ /* 0x000ea2000020f000 */
[----:B------:R-:W-:-:S03]  /*45e0*/  IMAD.WIDE.U32 R6, R9, R20, R16 ;  /* 0x0000001409067225 */ /* 0x000fc600078e0010 */
[----:B------:R-:W3:Y:S01]  /*45f0*/  LDC R13, c[0x0][0x144] ;  /* 0x00005100ff0d7b82 */ /* 0x000ee20000000800 */
[----:B------:R-:W-:-:S04]  /*4600*/  IMAD R8, R5, R20, RZ ;  /* 0x0000001405087224 */ /* 0x000fc800078e02ff */
[----:B------:R-:W-:Y:S02]  /*4610*/  IMAD R5, R9, R21, R8 ;  /* 0x0000001509057224 */ /* 0x000fe400078e0208 */
[----:B------:R-:W-:Y:S01]  /*4620*/  IMAD.MOV.U32 R8, RZ, RZ, -0x1 ;  /* 0xffffffffff087424 */ /* 0x000fe200078e00ff */
[----:B------:R-:W4:Y:S01]  /*4630*/  LDC R14, c[0x0][0x608] ;  /* 0x00018200ff0e7b82 */ /* 0x000f220000000800 */
[----:B------:R-:W-:Y:S01]  /*4640*/  IMAD.IADD R5, R7, 0x1, R5 ;  /* 0x0000000107057824 */ /* 0x000fe200078e0205 */
[----:B------:R-:W-:-:S04]  /*4650*/  I2FP.F32.U32 R7, R3 ;  /* 0x0000000300077245 */ /* 0x000fc80000201000 */
[-C--:B0-----:R-:W-:Y:S01]  /*4660*/  SHF.R.U64 R10, R6, R22.reuse, R5 ;  /* 0x00000016060a7219 */ /* 0x081fe20000001205 */
[----:B--2---:R-:W-:Y:S01]  /*4670*/  IMAD.MOV R6, RZ, RZ, -R11 ;  /* 0x000000ffff067224 */ /* 0x004fe200078e0a0b */
[----:B------:R-:W0:Y:S01]  /*4680*/  LDC R9, c[0x0][0x658] ;  /* 0x00019600ff097b82 */ /* 0x000e220000000800 */
[----:B-1----:R-:W-:Y:S01]  /*4690*/  ISETP.NE.U32.AND P0, PT, R24, RZ, PT ;  /* 0x000000ff1800720c */ /* 0x002fe20003f05070 */
[----:B------:R-:W-:Y:S01]  /*46a0*/  FMUL R7, R7, UR4 ;  /* 0x0000000407077c20 */ /* 0x000fe20008400000 */
[----:B------:R-:W-:Y:S02]  /*46b0*/  SHF.R.U32.HI R5, RZ, R22, R5 ;  /* 0x00000016ff057219 */ /* 0x000fe40000011605 */
[----:B------:R-:W-:-:S03]  /*46c0*/  ISETP.NE.AND.EX P0, PT, R25, RZ, PT, P0 ;  /* 0x000000ff1900720c */ /* 0x000fc60003f05300 */
[----:B------:R-:W1:Y:S01]  /*46d0*/  LDC R20, c[0x0][0x148] ;  /* 0x00005200ff147b82 */ /* 0x000e620000000800 */
[----:B---3--:R-:W-:Y:S02]  /*46e0*/  IMAD R23, R13, R6, R4 ;  /* 0x000000060d177224 */ /* 0x008fe400078e0204 */
[----:B------:R-:W-:-:S05]  /*46f0*/  IMAD.MOV.U32 R6, RZ, RZ, 0x1 ;  /* 0x00000001ff067424 */ /* 0x000fca00078e00ff */
[----:B------:R-:W2:Y:S01]  /*4700*/  LDC R21, c[0x0][0x600] ;  /* 0x00018000ff157b82 */ /* 0x000ea20000000800 */
[-CC-:B----4-:R-:W-:Y:S02]  /*4710*/  SHF.R.U64 R13, R10, R14.reuse, R5.reuse ;  /* 0x0000000e0a0d7219 */ /* 0x190fe40000001205 */
[----:B------:R-:W-:Y:S02]  /*4720*/  SHF.R.U32.HI R4, RZ, R14, R5 ;  /* 0x0000000eff047219 */ /* 0x000fe40000011605 */
[----:B------:R3:W4:Y:S03]  /*4730*/  F2I.U32.TRUNC.NTZ R14, R7 ;  /* 0x00000007000e7305 */ /* 0x000726000020f000 */
[----:B------:R-:W1:Y:S01]  /*4740*/  LDC R26, c[0x0][0x648] ;  /* 0x00019200ff1a7b82 */ /* 0x000e620000000800 */
[-C--:B0-----:R-:W-:Y:S02]  /*4750*/  SHF.R.U64 R15, R13, R9.reuse, R4 ;  /* 0x000000090d0f7219 */ /* 0x081fe40000001204 */
[----:B------:R-:W-:-:S02]  /*4760*/  SHF.L.U32 R8, R8, R9, RZ ;  /* 0x0000000908087219 */ /* 0x000fc400000006ff */
[-C--:B------:R-:W-:Y:S01]  /*4770*/  SHF.R.U32.HI R5, RZ, R9.reuse, R4 ;  /* 0x00000009ff057219 */ /* 0x080fe20000011604 */
[----:B------:R-:W-:Y:S01]  /*4780*/  IMAD.MOV.U32 R4, RZ, RZ, R15 ;  /* 0x000000ffff047224 */ /* 0x000fe200078e000f */
[----:B------:R-:W-:Y:S01]  /*4790*/  SHF.L.U32 R22, R6, R9, RZ ;  /* 0x0000000906167219 */ /* 0x000fe200000006ff */
[----:B------:R-:W0:Y:S01]  /*47a0*/  LDC R27, c[0x0][0x638] ;  /* 0x00018e00ff1b7b82 */ /* 0x000e220000000800 */
[----:B------:R-:W-:-:S07]  /*47b0*/  LOP3.LUT R28, RZ, R8, RZ, 0x33, !PT ;  /* 0x00000008ff1c7212 */ /* 0x000fce00078e33ff */
        /* <DEDUP_REMOVED lines=12> */
.L_x_102:
[----:B------:R-:W-:Y:S01]  /*4880*/  ISETP.NE.AND P0, PT, R2, 0x1, PT ;  /* 0x000000010200780c */ /* 0x000fe20003f05270 */
[----:B--2---:R-:W-:Y:S01]  /*4890*/  VIADD R7, R21, 0xffffffff ;  /* 0xffffffff15077836 */ /* 0x004fe20000000000 */
[----:B-1----:R-:W-:Y:S01]  /*48a0*/  SHF.R.U64 R5, R4, R26, R5 ;  /* 0x0000001a04057219 */ /* 0x002fe20000001205 */
[----:B------:R-:W-:Y:S01]  /*48b0*/  IMAD.MOV R14, RZ, RZ, -R14 ;  /* 0x000000ffff0e7224 */ /* 0x000fe200078e0a0e */
[----:B------:R-:W-:Y:S01]  /*48c0*/  LOP3.LUT R4, R13, R28, RZ, 0xc0, !PT ;  /* 0x0000001c0d047212 */ /* 0x000fe200078ec0ff */
[----:B------:R-:W-:Y:S01]  /*48d0*/  IMAD.MOV.U32 R8, RZ, RZ, R12 ;  /* 0x000000ffff087224 */ /* 0x000fe200078e000c */
[----:B------:R-:W-:Y:S01]  /*48e0*/  LOP3.LUT R10, R10, R7, RZ, 0xc0, !PT ;  /* 0x000000070a0a7212 */ /* 0x000fe200078ec0ff */
[----:B------:R-:W-:Y:S02]  /*48f0*/  IMAD.MOV R6, RZ, RZ, -R5 ;  /* 0x000000ffff067224 */ /* 0x000fe400078e0a05 */
[----:B------:R-:W-:-:S04]  /*4900*/  IMAD R4, R22, R5, R4 ;  /* 0x0000000516047224 */ /* 0x000fc800078e0204 */
[----:B------:R-:W-:Y:S02]  /*4910*/  @P0 IMAD R23, R20, R14, R3 ;  /* 0x0000000e14170224 */ /* 0x000fe400078e0203 */
[----:B0-----:R-:W-:Y:S02]  /*4920*/  IMAD R3, R6, R27, R15 ;  /* 0x0000001b06037224 */ /* 0x001fe400078e020f */
[----:B------:R-:W-:Y:S02]  /*4930*/  IMAD R7, R4, R29, R23 ;  /* 0x0000001d04077224 */ /* 0x000fe400078e0217 */
[----:B------:R-:W-:Y:S02]  /*4940*/  IMAD R4, R3, R21, R10 ;  /* 0x0000001503047224 */ /* 0x000fe400078e020a */
[----:B------:R-:W-:-:S03]  /*4950*/  IMAD.MOV.U32 R6, RZ, RZ, 0x1 ;  /* 0x00000001ff067424 */ /* 0x000fc600078e00ff */
[----:B------:R-:W-:Y:S02]  /*4960*/  SEL R9, R4, R7, !P0 ;  /* 0x0000000704097207 */ /* 0x000fe40004000000 */
[----:B------:R-:W-:-:S07]  /*4970*/  SEL R7, R7, R4, !P0 ;  /* 0x0000000407077207 */ /* 0x000fce0004000000 */
.L_x_100:
[----:B------:R-:W-:-:S08]  /*4980*/  NOP ;  /* 0x0000000000007918 */ /* 0x000fd00000000000 */
[----:B------:R-:W0:-:S00]  /*4990*/  USETMAXREG.DEALLOC.CTAPOOL 0x28 ;  /* 0x00000028000079c8 */ /* 0x000e0000080e0500 */
[----:B0-----:R-:W-:-:S13]  /*49a0*/  ISETP.NE.AND P0, PT, R0, RZ, PT ;  /* 0x000000ff0000720c */ /* 0x001fda0003f05270 */
[----:B------:R-:W-:Y:S05]  /*49b0*/  @P0 EXIT ;  /* 0x000000000000094d */ /* 0x000fea0003800000 */
[----:B------:R-:W-:Y:S01]  /*49c0*/  LOP3.LUT P0, RZ, R6, 0xff, RZ, 0xc0, !PT ;  /* 0x000000ff06ff7812 */ /* 0x000fe2000780c0ff */
[----:B------:R-:W-:Y:S02]  /*49d0*/  IMAD.MOV.U32 R3, RZ, RZ, 0x1 ;  /* 0x00000001ff037424 */ /* 0x000fe400078e00ff */
[----:B------:R-:W-:-:S10]  /*49e0*/  IMAD.MOV.U32 R0, RZ, RZ, RZ ;  /* 0x000000ffff007224 */ /* 0x000fd400078e00ff */
[----:B------:R-:W-:Y:S05]  /*49f0*/  @!P0 BRA `(.L_x_103) ;  /* 0x0000000c00348947 */ /* 0x000fea0003800000 */
[----:B------:R-:W0:Y:S01]  /*4a00*/  LDC R0, c[0x0][0x28c] ;  /* 0x0000a300ff007b82 */ /* 0x000e220000000800 */
[----:B------:R-:W-:Y:S01]  /*4a10*/  ULDC UR5, c[0x0][0x600] ;  /* 0x0001800000057ab9 */ /* 0x000fe20000000800 */
[----:B------:R-:W-:Y:S01]  /*4a20*/  ULDC UR4, c[0x0][0xc] ;  /* 0x0000030000047ab9 */ /* 0x000fe20000000800 */
[----:B------:R-:W-:Y:S01]  /*4a30*/  UIADD3 UR16, UR5, -0x1, URZ ;  /* 0xffffffff05107890 */ /* 0x000fe2000fffe03f */
[C---:B------:R-:W-:Y:S01]  /*4a40*/  LOP3.LUT P2, RZ, R18.reuse, 0x7f, RZ, 0xc0, !PT ;  /* 0x0000007f12ff7812 */ /* 0x040fe2000784c0ff */
[----:B------:R-:W-:Y:S01]  /*4a50*/  ULDC UR6, c[0x0][0x658] ;  /* 0x0001960000067ab9 */ /* 0x000fe20000000800 */
[----:B------:R-:W-:Y:S01]  /*4a60*/  ULDC UR5, c[0x0][0x10] ;  /* 0x0000040000057ab9 */ /* 0x000fe20000000800 */
[----:B------:R-:W-:Y:S01]  /*4a70*/  UMOV UR7, 0xffffffff ;  /* 0xffffffff00077882 */ /* 0x000fe20000000000 */
[----:B------:R-:W-:Y:S01]  /*4a80*/  UMOV UR8, 0x1 ;  /* 0x0000000100087882 */ /* 0x000fe20000000000 */
[----:B------:R-:W-:Y:S01]  /*4a90*/  UIMAD.WIDE.U32 UR4, UR4, UR5, URZ ;  /* 0x00000005040472a5 */ /* 0x000fe2000f8e003f */
[----:B------:R-:W-:Y:S01]  /*4aa0*/  LOP3.LUT P0, RZ, R18, 0x1f, RZ, 0xc0, !PT ;  /* 0x0000001f12ff7812 */ /* 0x000fe2000780c0ff */
[----:B------:R-:W-:Y:S01]  /*4ab0*/  USHF.L.U32 UR7, UR7, UR6, URZ ;  /* 0x0000000607077299 */ /* 0x000fe2000800063f */
[----:B------:R-:W-:Y:S01]  /*4ac0*/  BSSY B0, `(.L_x_103) ;  /* 0x00000c0000007945 */ /* 0x000fe20003800000 */
[----:B------:R-:W-:Y:S01]  /*4ad0*/  USHF.L.U32 UR18, UR8, UR6, URZ ;  /* 0x0000000608127299 */ /* 0x000fe2000800063f */
[----:B------:R-:W-:Y:S01]  /*4ae0*/  IMAD.MOV.U32 R11, RZ, RZ, 0x1 ;  /* 0x00000001ff0b7424 */ /* 0x000fe200078e00ff */
[----:B------:R-:W-:Y:S01]  /*4af0*/  LOP3.LUT R18, R19, 0x2, RZ, 0xfc, !PT ;  /* 0x0000000213127812 */ /* 0x000fe200078efcff */
[----:B------:R-:W-:Y:S01]  /*4b00*/  ULDC UR6, c[0x0][0x14] ;  /* 0x0000050000067ab9 */ /* 0x000fe20000000800 */
[----:B------:R-:W-:Y:S01]  /*4b10*/  PLOP3.LUT P0, PT, P0, P2, PT, 0x8a, 0x0 ;  /* 0x000000000000781c */ /* 0x000fe20000705172 */
[----:B------:R-:W-:-:S02]  /*4b20*/  UIMAD.WIDE.U32 UR20, UR4, UR6, URZ ;  /* 0x00000006041472a5 */ /* 0x000fc4000f8e003f */
[----:B------:R-:W-:Y:S02]  /*4b30*/  UIMAD UR13, UR5, UR6, URZ ;  /* 0x00000006050d72a4 */ /* 0x000fe4000f8e023f */
[----:B------:R-:W-:Y:S01]  /*4b40*/  ULOP3.LUT UR17, URZ, UR7, URZ, 0x33, !UPT ;  /* 0x000000073f117292 */ /* 0x000fe2000f8e333f */
[----:B0-----:R-:W-:Y:S01]  /*4b50*/  VIADD R0, R0, 0x7f ;  /* 0x0000007f00007836 */ /* 0x001fe20000000000 */
[----:B------:R-:W-:Y:S01]  /*4b60*/  UIADD3 UR13, UR21, UR13, URZ ;  /* 0x0000000d150d7290 */ /* 0x000fe2000fffe03f */
[----:B------:R-:W-:-:S03]  /*4b70*/  ULDC.64 UR22, c[0x0][0x198] ;  /* 0x0000660000167ab9 */ /* 0x000fc60000000a00 */
[----:B------:R-:W-:-:S04]  /*4b80*/  SHF.R.S32.HI R3, RZ, 0x1f, R0 ;  /* 0x0000001fff037819 */ /* 0x000fc80000011400 */
[----:B------:R-:W-:Y:S01]  /*4b90*/  LEA.HI R3, R3, R0, RZ, 0x7 ;  /* 0x0000000003037211 */ /* 0x000fe200078f38ff */
[----:B------:R-:W-:-:S03]  /*4ba0*/  IMAD.MOV.U32 R0, RZ, RZ, RZ ;  /* 0x000000ffff007224 */ /* 0x000fc600078e00ff */
[----:B------:R-:W-:Y:S01]  /*4bb0*/  SHF.R.S32.HI R13, RZ, 0x7, R3 ;  /* 0x00000007ff0d7819 */ /* 0x000fe20000011403 */
[----:B------:R-:W-:-:S04]  /*4bc0*/  IMAD.MOV.U32 R3, RZ, RZ, 0x1 ;  /* 0x00000001ff037424 */ /* 0x000fc800078e00ff */
[----:B------:R-:W-:-:S07]  /*4bd0*/  VIADD R10, R13, 0x1 ;  /* 0x000000010d0a7836 */ /* 0x000fce0000000000 */
.L_x_115:
[----:B------:R-:W-:-:S03]  /*4be0*/  UMOV UR4, 0xffffffff ;  /* 0xffffffff00047882 */ /* 0x000fc60000000000 */
[----:B------:R-:W-:Y:S05]  /*4bf0*/  BRA.DIV UR4, `(.L_x_104) ;  /* 0x00000012042c7947 */ /* 0x000fea000b800000 */
[----:B------:R-:W-:-:S13]  /*4c00*/  ELECT P6, URZ, PT ;  /* 0x00000000003f782f */ /* 0x000fda00038c0000 */
.L_x_130:
[----:B------:R-:W0:Y:S01]  /*4c10*/  LDC R4, c[0x0][0x28c] ;  /* 0x0000a300ff047b82 */ /* 0x000e220000000800 */
[----:B------:R-:W-:Y:S01]  /*4c20*/  BSSY B1, `(.L_x_105) ;  /* 0x0000037000017945 */ /* 0x000fe20003800000 */
[----:B0-----:R-:W-:-:S13]  /*4c30*/  ISETP.LT.OR P6, PT, R4, 0x1, !P6 ;  /* 0x000000010400780c */ /* 0x001fda00077c1670 */
[----:B------:R-:W-:Y:S05]  /*4c40*/  @P6 BRA `(.L_x_106) ;  /* 0x0000000000d06947 */ /* 0x000fea0003800000 */
[----:B------:R-:W-:Y:S02]  /*4c50*/  IMAD.SHL.U32 R14, R9, 0x20, RZ ;  /* 0x00000020090e7824 */ /* 0x000fe400078e00ff */
[----:B------:R-:W-:Y:S02]  /*4c60*/  IMAD R15, R7, 0xc0, RZ ;  /* 0x000000c0070f7824 */ /* 0x000fe400078e02ff */
[----:B------:R-:W-:Y:S02]  /*4c70*/  IMAD.MOV.U32 R20, RZ, RZ, RZ ;  /* 0x000000ffff147224 */ /* 0x000fe400078e00ff */
[----:B------:R-:W-:Y:S02]  /*4c80*/  IMAD.MOV.U32 R4, RZ, RZ, R10 ;  /* 0x000000ffff047224 */ /* 0x000fe400078e000a */
[----:B------:R-:W-:Y:S02]  /*4c90*/  IMAD.MOV.U32 R5, RZ, RZ, R3 ;  /* 0x000000ffff057224 */ /* 0x000fe400078e0003 */
[----:B------:R-:W-:-:S07]  /*4ca0*/  IMAD.MOV.U32 R6, RZ, RZ, R0 ;  /* 0x000000ffff067224 */ /* 0x000fce00078e0000 */
.L_x_110:
[----:B------:R-:W0:Y:S01]  /*4cb0*/  S2R R12, SR_CgaCtaId ;  /* 0x00000000000c7919 */ /* 0x000e220000008800 */
[----:B------:R-:W-:Y:S01]  /*4cc0*/  MOV R7, 0x400 ;  /* 0x0000040000077802 */ /* 0x000fe20000000f00 */
[----:B------:R-:W1:Y:S03]  /*4cd0*/  @!P2 LDC R9, c[0x0][0x500] ;  /* 0x00014000ff09ab82 */ /* 0x000e660000000800 */
[----:B0-----:R-:W-:Y:S02]  /*4ce0*/  LEA R21, R12, R7, 0x18 ;  /* 0x000000070c157211 */ /* 0x001fe400078ec0ff */
[----:B------:R-:W-:-:S03]  /*4cf0*/  SHF.L.U32 R7, R5, 0x1f, RZ ;  /* 0x0000001f05077819 */ /* 0x000fc600000006ff */
[----:B------:R-:W-:-:S04]  /*4d00*/  IMAD R12, R6, 0x8, R21 ;  /* 0x00000008060c7824 */ /* 0x000fc800078e0215 */
[----:B------:R-:W0:Y:S02]  /*4d10*/  SYNCS.PHASECHK.TRANS64.TRYWAIT P1, [R12+URZ+0x40], R7 ;  /* 0x000040070c0075a7 */ /* 0x000e24000802017f */
[----:B01----:R-:W-:Y:S05]  /*4d20*/  @!P1 BRA `(.L_x_107) ;  /* 0x0000001000009947 */ /* 0x003fea0003800000 */
.L_x_131:
[----:B0-----:R-:W-:Y:S01]  /*4d30*/  PRMT R7, R18, 0x9910, RZ ;  /* 0x0000991012077816 */ /* 0x001fe200000000ff */
[----:B------:R0:W-:Y:S03]  /*4d40*/  @!P2 SYNCS.ARRIVE.TRANS64 RZ, [R12+URZ], R9 ;  /* 0x000000090cffa9a7 */ /* 0x0001e6000800003f */
[----:B------:R-:W-:-:S13]  /*4d50*/  ISETP.NE.AND P1, PT, R7, 0x2, PT ;  /* 0x000000020700780c */ /* 0x000fda0003f25270 */
[----:B0-----:R-:W-:Y:S05]  /*4d60*/  @P1 BRA `(.L_x_108) ;  /* 0x0000000000041947 */ /* 0x001fea0003800000 */
[----:B------:R-:W-:Y:S01]  /*4d70*/  BPT.TRAP 0x1 ;  /* 0x000000040000795c */ /* 0x000fe20000300000 */
.L_x_108:
[----:B------:R-:W-:Y:S05]  /*4d80*/  @P0 BRA `(.L_x_109) ;  /* 0x0000000000040947 */ /* 0x000fea0003800000 */
[----:B------:R-:W-:Y:S01]  /*4d90*/  BPT.TRAP 0x1 ;  /* 0x000000040000795c */ /* 0x000fe20000300000 */
.L_x_109:
[--C-:B------:R-:W-:Y:S01]  /*4da0*/  IMAD R7, R6, 0x6000, R21.reuse ;  /* 0x0000600006077824 */ /* 0x100fe200078e0215 */
[----:B------:R-:W-:Y:S01]  /*4db0*/  R2UR UR9, R12 ;  /* 0x000000000c0972ca */ /* 0x000fe200000e0000 */
[----:B------:R-:W-:Y:S01]  /*4dc0*/  IMAD R21, R6, 0x1000, R21 ;  /* 0x0000100006157824 */ /* 0x000fe200078e0215 */
[----:B------:R-:W-:Y:S01]  /*4dd0*/  UIADD3 UR4, UP0, UR22, 0xf0, URZ ;  /* 0x000000f016047890 */ /* 0x000fe2000ff1e03f */
[----:B------:R-:W-:Y:S01]  /*4de0*/  VIADD R4, R4, 0xffffffff ;  /* 0xffffffff04047836 */ /* 0x000fe20000000000 */
[----:B------:R-:W-:Y:S01]  /*4df0*/  R2UR UR5, R7 ;  /* 0x00000000070572ca */ /* 0x000fe200000e0000 */
[----:B------:R-:W-:Y:S01]  /*4e00*/  UIADD3 UR24, UP1, UR22, 0x1f0, URZ ;  /* 0x000001f016187890 */ /* 0x000fe2000ff3e03f */
[----:B------:R-:W-:Y:S01]  /*4e10*/  R2UR UR8, R21 ;  /* 0x00000000150872ca */ /* 0x000fe200000e0000 */
[----:B------:R-:W-:Y:S01]  /*4e20*/  VIADD R6, R6, 0x1 ;  /* 0x0000000106067836 */ /* 0x000fe20000000000 */
[----:B------:R-:W-:Y:S01]  /*4e30*/  R2UR UR11, R15 ;  /* 0x000000000f0b72ca */ /* 0x000fe200000e0000 */
[----:B------:R-:W-:Y:S01]  /*4e40*/  UIADD3.X UR25, URZ, UR23, URZ, UP1, !UPT ;  /* 0x000000173f197290 */ /* 0x000fe20008ffe43f */
[----:B------:R-:W-:Y:S01]  /*4e50*/  R2UR UR10, R20 ;  /* 0x00000000140a72ca */ /* 0x000fe200000e0000 */
[----:B------:R-:W-:Y:S01]  /*4e60*/  UMOV UR6, 0x0 ;  /* 0x0000000000067882 */ /* 0x000fe20000000000 */
[----:B------:R-:W-:Y:S01]  /*4e70*/  R2UR UR12, R8 ;  /* 0x00000000080c72ca */ /* 0x000fe200000e0000 */
[----:B------:R-:W-:Y:S01]  /*4e80*/  UMOV UR7, 0x10000000 ;  /* 0x1000000000077882 */ /* 0x000fe20000000000 */
[----:B------:R-:W-:Y:S01]  /*4e90*/  R2UR UR19, R14 ;  /* 0x000000000e1372ca */ /* 0x000fe200000e0000 */
[----:B------:R-:W-:Y:S01]  /*4ea0*/  VIADD R20, R20, 0x80 ;  /* 0x0000008014147836 */ /* 0x000fe20000000000 */
[----:B------:R-:W-:Y:S01]  /*4eb0*/  ISETP.GT.AND P3, PT, R4, 0x1, PT ;  /* 0x000000010400780c */ /* 0x000fe20003f64270 */
[----:B------:R-:W-:Y:S01]  /*4ec0*/  UIADD3 UR14, UR5, 0x180, URZ ;  /* 0x00000180050e7890 */ /* 0x000fe2000fffe03f */
[----:B------:R-:W-:Y:S01]  /*4ed0*/  ISETP.NE.AND P1, PT, R6, 0x8, PT ;  /* 0x000000080600780c */ /* 0x000fe20003f25270 */
[----:B------:R-:W-:-:S02]  /*4ee0*/  UIADD3.X UR5, URZ, UR23, URZ, UP0, !UPT ;  /* 0x000000173f057290 */ /* 0x000fc400087fe43f */
[----:B------:R-:W-:Y:S01]  /*4ef0*/  UIADD3 UR15, UR8, 0x30180, URZ ;  /* 0x00030180080f7890 */ /* 0x000fe2000fffe03f */
[----:B------:R-:W-:Y:S02]  /*4f00*/  SEL R12, RZ, 0x1, P1 ;  /* 0x00000001ff0c7807 */ /* 0x000fe40000800000 */
[----:B------:R-:W-:Y:S01]  /*4f10*/  UMOV UR8, UR14 ;  /* 0x0000000e00087c82 */ /* 0x000fe20008000000 */
[----:B------:R-:W-:Y:S02]  /*4f20*/  SEL R6, R6, RZ, P1 ;  /* 0x000000ff06067207 */ /* 0x000fe40000800000 */
[----:B------:R-:W-:Y:S01]  /*4f30*/  LOP3.LUT R5, R5, R12, RZ, 0x3c, !PT ;  /* 0x0000000c05057212 */ /* 0x000fe200078e3cff */
[----:B------:R0:W-:Y:S02]  /*4f40*/  UTMALDG.3D [UR8], [UR4], desc[UR6] ;  /* 0x00000608040075b4 */ /* 0x0001e40008011000 */
[----:B0-----:R-:W-:Y:S01]  /*4f50*/  UMOV UR8, UR15 ;  /* 0x0000000f00087c82 */ /* 0x001fe20008000000 */
[----:B------:R-:W-:-:S02]  /*4f60*/  UMOV UR11, UR19 ;  /* 0x00000013000b7c82 */ /* 0x000fc40008000000 */
[----:B------:R0:W-:Y:S02]  /*4f70*/  UTMALDG.3D [UR8], [UR24], desc[UR6] ;  /* 0x00000608180075b4 */ /* 0x0001e40008011000 */
[----:B0-----:R-:W-:Y:S05]  /*4f80*/  @P3 BRA `(.L_x_110) ;  /* 0xfffffffc00483947 */ /* 0x001fea000383ffff */
.L_x_106:
[----:B------:R-:W-:Y:S05]  /*4f90*/  BSYNC B1 ;  /* 0x0000000000017941 */ /* 0x000fea0003800000 */
.L_x_105:
[----:B------:R-:W-:Y:S01]  /*4fa0*/  LOP3.LUT P3, RZ, R11, 0xff, RZ, 0xc0, !PT ;  /* 0x000000ff0bff7812 */ /* 0x000fe2000786c0ff */
[----:B------:R-:W-:Y:S01]  /*4fb0*/  IMAD.IADD R0, R13, 0x1, R0 ;  /* 0x000000010d007824 */ /* 0x000fe200078e0200 */
[----:B------:R-:W-:Y:S01]  /*4fc0*/  IADD3 R16, P4, R16, UR20, RZ ;  /* 0x0000001410107c10 */ /* 0x000fe2000ff9e0ff */
[----:B------:R-:W-:Y:S01]  /*4fd0*/  ULDC.64 UR4, c[0x0][0x650] ;  /* 0x0001940000047ab9 */ /* 0x000fe20000000a00 */
[----:B------:R-:W-:Y:S01]  /*4fe0*/  BSSY B1, `(.L_x_111) ;  /* 0x000006b000017945 */ /* 0x000fe20003800000 */
[----:B------:R-:W-:Y:S01]  /*4ff0*/  IMAD.MOV.U32 R7, RZ, RZ, -0x1 ;  /* 0xffffffffff077424 */ /* 0x000fe200078e00ff */
[----:B------:R-:W-:Y:S01]  /*5000*/  SHF.R.U32.HI R4, RZ, 0x3, R0 ;  /* 0x00000003ff047819 */ /* 0x000fe20000011600 */
[----:B------:R-:W-:Y:S01]  /*5010*/  IMAD.MOV.U32 R9, RZ, RZ, -0x1 ;  /* 0xffffffffff097424 */ /* 0x000fe200078e00ff */
[----:B------:R-:W-:Y:S01]  /*5020*/  ISETP.GT.U32.AND P1, PT, R0, 0x7, PT ;  /* 0x000000070000780c */ /* 0x000fe20003f24070 */
[----:B------:R-:W-:Y:S01]  /*5030*/  IMAD.MOV.U32 R8, RZ, RZ, -0x1 ;  /* 0xffffffffff087424 */ /* 0x000fe200078e00ff */
[----:B------:R-:W-:-:S02]  /*5040*/  LOP3.LUT R4, R4, 0x1, RZ, 0xc0, !PT ;  /* 0x0000000104047812 */ /* 0x000fc400078ec0ff */
[----:B------:R-:W-:Y:S01]  /*5050*/  ISETP.LT.U32.AND P1, PT, R13, 0x8, P1 ;  /* 0x000000080d00780c */ /* 0x000fe20000f21070 */
[----:B------:R-:W0:Y:S01]  /*5060*/  @P3 S2R R6, SR_CgaCtaId ;  /* 0x0000000000063919 */ /* 0x000e220000008800 */
[----:B------:R-:W-:Y:S02]  /*5070*/  @P3 MOV R5, 0x400 ;  /* 0x0000040000053802 */ /* 0x000fe40000000f00 */
[----:B------:R-:W-:Y:S02]  /*5080*/  IADD3.X R17, R17, UR13, RZ, P4, !PT ;  /* 0x0000000d11117c10 */ /* 0x000fe4000a7fe4ff */
[----:B------:R-:W-:Y:S02]  /*5090*/  ISETP.GE.U32.AND P4, PT, R16, UR4, PT ;  /* 0x0000000410007c0c */ /* 0x000fe4000bf86070 */
[----:B------:R-:W-:Y:S02]  /*50a0*/  LOP3.LUT R0, R0, 0x7, RZ, 0xc0, !PT ;  /* 0x0000000700007812 */ /* 0x000fe400078ec0ff */
[----:B------:R-:W-:-:S02]  /*50b0*/  PRMT R11, RZ, 0x7610, R11 ;  /* 0x00007610ff0b7816 */ /* 0x000fc4000000000b */
[----:B0-----:R-:W-:-:S04]  /*50c0*/  @P3 LEA R5, R6, R5, 0x18 ;  /* 0x0000000506053211 */ /* 0x001fc800078ec0ff */
[----:B------:R0:W-:Y:S01]  /*50d0*/  @P3 SYNCS.ARRIVE.TRANS64.A1T0 RZ, [R5+URZ+0x98], RZ ;  /* 0x000098ff05ff39a7 */ /* 0x0001e2000810003f */
[----:B------:R-:W-:Y:S02]  /*50e0*/  ISETP.NE.U32.AND P3, PT, R4, 0x1, PT ;  /* 0x000000010400780c */ /* 0x000fe40003f65070 */
[----:B------:R-:W-:Y:S02]  /*50f0*/  SEL R4, RZ, 0x1, !P1 ;  /* 0x00000001ff047807 */ /* 0x000fe40004800000 */
[----:B------:R-:W-:Y:S02]  /*5100*/  ISETP.GE.U32.AND.EX P1, PT, R17, UR5, PT, P4 ;  /* 0x0000000511007c0c */ /* 0x000fe4000bf26140 */
[----:B------:R-:W-:-:S04]  /*5110*/  ISETP.GT.U32.AND P3, PT, R13, 0x7, !P3 ;  /* 0x000000070d00780c */ /* 0x000fc80005f64070 */
[----:B0-----:R-:W-:-:S04]  /*5120*/  SEL R5, RZ, 0x1, !P3 ;  /* 0x00000001ff057807 */ /* 0x001fc80005800000 */
[--C-:B------:R-:W-:Y:S02]  /*5130*/  LOP3.LUT R3, R5, R3, R4.reuse, 0x96, !PT ;  /* 0x0000000305037212 */ /* 0x100fe400078e9604 */
[----:B------:R-:W-:Y:S01]  /*5140*/  PRMT R4, RZ, 0x7610, R4 ;  /* 0x00007610ff047816 */ /* 0x000fe20000000004 */
[----:B------:R-:W-:Y:S06]  /*5150*/  @P1 BRA `(.L_x_112) ;  /* 0x00000004004c1947 */ /* 0x000fec0003800000 */
[----:B------:R-:W-:Y:S01]  /*5160*/  ULDC.64 UR4, c[0x0][0x628] ;  /* 0x00018a0000047ab9 */ /* 0x000fe20000000a00 */
[----:B------:R-:W0:Y:S01]  /*5170*/  S2R R14, SR_CTAID.X ;  /* 0x00000000000e7919 */ /* 0x000e220000002500 */
[----:B------:R-:W-:Y:S01]  /*5180*/  ISETP.NE.U32.AND P1, PT, RZ, UR4, PT ;  /* 0x00000004ff007c0c */ /* 0x000fe2000bf25070 */
[----:B------:R-:W-:Y:S01]  /*5190*/  ULDC UR7, c[0x0][0x630] ;  /* 0x00018c0000077ab9 */ /* 0x000fe20000000800 */
[----:B------:R-:W-:Y:S01]  /*51a0*/  IMAD.MOV.U32 R4, RZ, RZ, R16 ;  /* 0x000000ffff047224 */ /* 0x000fe200078e0010 */
[----:B------:R-:W1:Y:S01]  /*51b0*/  S2R R12, SR_CTAID.Y ;  /* 0x00000000000c7919 */ /* 0x000e620000002600 */
[----:B------:R-:W-:Y:S01]  /*51c0*/  ISETP.NE.AND.EX P1, PT, RZ, UR5, PT, P1 ;  /* 0x00000005ff007c0c */ /* 0x000fe2000bf25310 */
[----:B------:R-:W-:-:S12]  /*51d0*/  IMAD.MOV.U32 R5, RZ, RZ, R17 ;  /* 0x000000ffff057224 */ /* 0x000fd800078e0011 */
[----:B------:R-:W-:Y:S05]  /*51e0*/  @!P1 BRA `(.L_x_113) ;  /* 0x0000000000289947 */ /* 0x000fea0003800000 */
[----:B------:R-:W-:Y:S02]  /*51f0*/  ULDC UR6, c[0x0][0x634] ;  /* 0x00018d0000067ab9 */ /* 0x000fe40000000800 */
[----:B------:R-:W-:-:S05]  /*5200*/  IADD3 R9, P1, R16, UR6, RZ ;  /* 0x0000000610097c10 */ /* 0x000fca000ff3e0ff */
[----:B------:R-:W-:-:S04]  /*5210*/  IMAD.X R15, RZ, RZ, R17, P1 ;  /* 0x000000ffff0f7224 */ /* 0x000fc800008e0611 */
[----:B------:R-:W-:-:S04]  /*5220*/  IMAD.WIDE.U32 R6, R15, UR4, RZ ;  /* 0x000000040f067c25 */ /* 0x000fc8000f8e00ff */
[----:B------:R-:W-:-:S04]  /*5230*/  IMAD.WIDE.U32 R6, P1, R9, UR5, R6 ;  /* 0x0000000509067c25 */ /* 0x000fc8000f820006 */
[----:B------:R-:W-:-:S04]  /*5240*/  IMAD.WIDE.U32 R8, R9, UR4, RZ ;  /* 0x0000000409087c25 */ /* 0x000fc8000f8e00ff */
[----:B------:R-:W-:Y:S01]  /*5250*/  IMAD.X R5, RZ, RZ, RZ, P1 ;  /* 0x000000ffff057224 */ /* 0x000fe200008e06ff */
[----:B------:R-:W-:Y:S01]  /*5260*/  IADD3 RZ, P1, R9, R6, RZ ;  /* 0x0000000609ff7210 */ /* 0x000fe20007f3e0ff */
[----:B------:R-:W-:-:S04]  /*5270*/  IMAD.MOV.U32 R4, RZ, RZ, R7 ;  /* 0x000000ffff047224 */ /* 0x000fc800078e0007 */
[----:B------:R-:W-:-:S08]  /*5280*/  IMAD.WIDE.U32.X R4, R15, UR5, R4, P1 ;  /* 0x000000050f047c25 */ /* 0x000fd000088e0404 */
.L_x_113:
[--C-:B------:R-:W-:Y:S01]  /*5290*/  SHF.R.U64 R8, R4, UR7, R5.reuse ;  /* 0x0000000704087c19 */ /* 0x100fe20008001205 */
[----:B------:R-:W-:Y:S01]  /*52a0*/  ULDC.64 UR4, c[0x0][0x620] ;  /* 0x0001880000047ab9 */ /* 0x000fe20000000a00 */
[----:B------:R-:W-:Y:S01]  /*52b0*/  SHF.R.U32.HI R4, RZ, UR7, R5 ;  /* 0x00000007ff047c19 */ /* 0x000fe20008011605 */
[----:B------:R-:W2:Y:S01]  /*52c0*/  LDC R25, c[0x0][0x144] ;  /* 0x00005100ff197b82 */ /* 0x000ea20000000800 */
[----:B------:R-:W-:Y:S01]  /*52d0*/  IADD3 R7, P1, RZ, -R8, RZ ;  /* 0x80000008ff077210 */ /* 0x000fe20007f3e0ff */
[----:B------:R-:W-:Y:S01]  /*52e0*/  ULDC.64 UR8, c[0x0][0x640] ;  /* 0x0001900000087ab9 */ /* 0x000fe20000000a00 */
[----:B0-----:R-:W-:Y:S01]  /*52f0*/  I2FP.F32.U32 R9, R14 ;  /* 0x0000000e00097245 */ /* 0x001fe20000201000 */
[----:B------:R-:W-:Y:S02]  /*5300*/  ULDC UR6, c[0x0][0x608] ;  /* 0x0001820000067ab9 */ /* 0x000fe40000000800 */
[----:B------:R-:W-:Y:S01]  /*5310*/  IMAD.X R4, RZ, RZ, ~R4, P1 ;  /* 0x000000ffff047224 */ /* 0x000fe200008e0e04 */
[----:B------:R-:W-:Y:S01]  /*5320*/  ISETP.NE.U32.AND P1, PT, RZ, UR8, PT ;  /* 0x00000008ff007c0c */ /* 0x000fe2000bf25070 */
[----:B------:R-:W0:Y:S02]  /*5330*/  LDC R21, c[0x0][0x148] ;  /* 0x00005200ff157b82 */ /* 0x000e240000000800 */
[----:B------:R-:W-:Y:S01]  /*5340*/  IMAD R6, R4, UR4, RZ ;  /* 0x0000000404067c24 */ /* 0x000fe2000f8e02ff */
[----:B------:R-:W-:Y:S01]  /*5350*/  ISETP.NE.AND.EX P1, PT, RZ, UR9, PT, P1 ;  /* 0x00000009ff007c0c */ /* 0x000fe2000bf25310 */
[----:B------:R-:W-:Y:S01]  /*5360*/  IMAD.WIDE.U32 R4, R7, UR4, R16 ;  /* 0x0000000407047c25 */ /* 0x000fe2000f8e0010 */
[----:B------:R-:W-:-:S03]  /*5370*/  ULDC UR4, c[0x0][0x150] ;  /* 0x0000540000047ab9 */ /* 0x000fc60000000800 */
[----:B------:R-:W-:Y:S02]  /*5380*/  IMAD R7, R7, UR5, R6 ;  /* 0x0000000507077c24 */ /* 0x000fe4000f8e0206 */
[----:B------:R-:W-:Y:S01]  /*5390*/  FMUL R6, R9, UR4 ;  /* 0x0000000409067c20 */ /* 0x000fe20008400000 */
[----:B------:R-:W-:Y:S01]  /*53a0*/  ULDC UR4, c[0x0][0x618] ;  /* 0x0001860000047ab9 */ /* 0x000fe20000000800 */
[----:B------:R-:W-:Y:S01]  /*53b0*/  ULDC UR5, c[0x0][0x154] ;  /* 0x0000550000057ab9 */ /* 0x000fe20000000800 */
[----:B------:R-:W-:-:S03]  /*53c0*/  IMAD.IADD R5, R5, 0x1, R7 ;  /* 0x0000000105057824 */ /* 0x000fc600078e0207 */
[----:B------:R-:W3:Y:S02]  /*53d0*/  F2I.U32.TRUNC.NTZ R6, R6 ;  /* 0x0000000600067305 */ /* 0x000ee4000020f000 */
[----:B------:R-:W-:Y:S02]  /*53e0*/  SHF.R.U64 R9, R4, UR4, R5 ;  /* 0x0000000404097c19 */ /* 0x000fe40008001205 */
[----:B-1----:R-:W-:-:S05]  /*53f0*/  I2FP.F32.U32 R4, R12 ;  /* 0x0000000c00047245 */ /* 0x002fca0000201000 */
[----:B------:R-:W-:Y:S01]  /*5400*/  FMUL R22, R4, UR5 ;  /* 0x0000000504167c20 */ /* 0x000fe20008400000 */
[----:B------:R-:W-:Y:S01]  /*5410*/  SHF.R.U32.HI R4, RZ, UR4, R5 ;  /* 0x00000004ff047c19 */ /* 0x000fe20008011605 */
[----:B------:R-:W-:-:S03]  /*5420*/  ULDC UR4, c[0x0][0x658] ;  /* 0x0001960000047ab9 */ /* 0x000fc60000000800 */
[--C-:B------:R-:W-:Y:S01]  /*5430*/  SHF.R.U64 R20, R9, UR6, R4.reuse ;  /* 0x0000000609147c19 */ /* 0x100fe20008001204 */
[----:B------:R-:W1:Y:S01]  /*5440*/  F2I.U32.TRUNC.NTZ R22, R22 ;  /* 0x0000001600167305 */ /* 0x000e62000020f000 */
[----:B------:R-:W-:Y:S01]  /*5450*/  SHF.R.U32.HI R5, RZ, UR6, R4 ;  /* 0x00000006ff057c19 */ /* 0x000fe20008011604 */
[----:B---3--:R-:W-:-:S03]  /*5460*/  IMAD.MOV R6, RZ, RZ, -R6 ;  /* 0x000000ffff067224 */ /* 0x008fc600078e0a06 */
[--C-:B------:R-:W-:Y:S01]  /*5470*/  SHF.R.U64 R15, R20, UR4, R5.reuse ;  /* 0x00000004140f7c19 */ /* 0x100fe20008001205 */
[----:B--2---:R-:W-:Y:S01]  /*5480*/  IMAD R14, R25, R6, R14 ;  /* 0x00000006190e7224 */ /* 0x004fe200078e020e */
[----:B------:R-:W-:-:S03]  /*5490*/  SHF.R.U32.HI R23, RZ, UR4, R5 ;  /* 0x00000004ff177c19 */ /* 0x000fc60008011605 */
[----:B------:R-:W-:Y:S02]  /*54a0*/  IMAD.MOV.U32 R4, RZ, RZ, R15 ;  /* 0x000000ffff047224 */ /* 0x000fe400078e000f */
[----:B------:R-:W-:Y:S01]  /*54b0*/  IMAD.MOV.U32 R5, RZ, RZ, R23 ;  /* 0x000000ffff057224 */ /* 0x000fe200078e0017 */
[----:B-1----:R-:W-:Y:S06]  /*54c0*/  @!P1 BRA `(.L_x_114) ;  /* 0x0000000000289947 */ /* 0x002fec0003800000 */
[----:B------:R-:W-:Y:S02]  /*54d0*/  ULDC UR4, c[0x0][0x64c] ;  /* 0x0001930000047ab9 */ /* 0x000fe40000000800 */
[----:B------:R-:W-:-:S05]  /*54e0*/  IADD3 R5, P1, R15, UR4, RZ ;  /* 0x000000040f057c10 */ /* 0x000fca000ff3e0ff */
[----:B------:R-:W-:-:S04]  /*54f0*/  IMAD.X R23, RZ, RZ, R23, P1 ;  /* 0x000000ffff177224 */ /* 0x000fc800008e0617 */
[----:B------:R-:W-:-:S04]  /*5500*/  IMAD.WIDE.U32 R6, R23, UR8, RZ ;  /* 0x0000000817067c25 */ /* 0x000fc8000f8e00ff */
[----:B------:R-:W-:-:S04]  /*5510*/  IMAD.WIDE.U32 R6, P1, R5, UR9, R6 ;  /* 0x0000000905067c25 */ /* 0x000fc8000f820006 */
[----:B------:R-:W-:-:S04]  /*5520*/  IMAD.WIDE.U32 R4, R5, UR8, RZ ;  /* 0x0000000805047c25 */ /* 0x000fc8000f8e00ff */
[----:B------:R-:W-:Y:S01]  /*5530*/  IMAD.MOV.U32 R4, RZ, RZ, R7 ;  /* 0x000000ffff047224 */ /* 0x000fe200078e0007 */
[----:B------:R-:W-:Y:S01]  /*5540*/  IADD3 RZ, P3, R5, R6, RZ ;  /* 0x0000000605ff7210 */ /* 0x000fe20007f7e0ff */
[----:B------:R-:W-:-:S04]  /*5550*/  IMAD.X R5, RZ, RZ, RZ, P1 ;  /* 0x000000ffff057224 */ /* 0x000fc800008e06ff */
[----:B------:R-:W-:-:S08]  /*5560*/  IMAD.WIDE.U32.X R4, R23, UR9, R4, P3 ;  /* 0x0000000917047c25 */ /* 0x000fd000098e0404 */
.L_x_114:
[----:B------:R-:W-:Y:S01]  /*5570*/  ISETP.NE.AND P1, PT, R2, 0x1, PT ;  /* 0x000000010200780c */ /* 0x000fe20003f25270 */
[----:B------:R-:W-:Y:S01]  /*5580*/  ULDC UR4, c[0x0][0x648] ;  /* 0x0001920000047ab9 */ /* 0x000fe20000000800 */
[----:B------:R-:W-:Y:S01]  /*5590*/  LOP3.LUT R20, R20, UR17, RZ, 0xc0, !PT ;  /* 0x0000001114147c12 */ /* 0x000fe2000f8ec0ff */
[----:B------:R-:W-:Y:S01]  /*55a0*/  IMAD.MOV R22, RZ, RZ, -R22 ;  /* 0x000000ffff167224 */ /* 0x000fe200078e0a16 */
[----:B------:R-:W-:Y:S01]  /*55b0*/  SHF.R.U64 R5, R4, UR4, R5 ;  /* 0x0000000404057c19 */ /* 0x000fe20008001205 */
[----:B------:R-:W-:Y:S01]  /*55c0*/  ULDC UR4, c[0x0][0x638] ;  /* 0x00018e0000047ab9 */ /* 0x000fe20000000800 */
[----:B------:R-:W-:Y:S01]  /*55d0*/  LOP3.LUT R6, R9, UR16, RZ, 0xc0, !PT ;  /* 0x0000001009067c12 */ /* 0x000fe2000f8ec0ff */
[----:B------:R-:W-:Y:S02]  /*55e0*/  ULDC UR5, c[0x0][0x610] ;  /* 0x0001840000057ab9 */ /* 0x000fe40000000800 */
[----:B------:R-:W-:Y:S02]  /*55f0*/  IMAD.MOV R4, RZ, RZ, -R5 ;  /* 0x000000ffff047224 */ /* 0x000fe400078e0a05 */
[----:B------:R-:W-:-:S02]  /*5600*/  IMAD R5, R5, UR18, R20 ;  /* 0x0000001205057c24 */ /* 0x000fc4000f8e0214 */
[----:B0-----:R-:W-:Y:S02]  /*5610*/  @P1 IMAD R14, R21, R22, R12 ;  /* 0x00000016150e1224 */ /* 0x001fe400078e020c */
[----:B------:R-:W-:Y:S01]  /*5620*/  IMAD R15, R4, UR4, R15 ;  /* 0x00000004040f7c24 */ /* 0x000fe2000f8e020f */
[----:B------:R-:W-:Y:S01]  /*5630*/  ULDC UR4, c[0x0][0x600] ;  /* 0x0001800000047ab9 */ /* 0x000fe20000000800 */
[----:B------:R-:W-:Y:S02]  /*5640*/  IMAD R14, R5, UR5, R14 ;  /* 0x00000005050e7c24 */ /* 0x000fe4000f8e020e */
[----:B------:R-:W-:Y:S02]  /*5650*/  IMAD R15, R15, UR4, R6 ;  /* 0x000000040f0f7c24 */ /* 0x000fe4000f8e0206 */
[----:B------:R-:W-:-:S03]  /*5660*/  IMAD.MOV.U32 R4, RZ, RZ, 0x1 ;  /* 0x00000001ff047424 */ /* 0x000fc600078e00ff */
[----:B------:R-:W-:Y:S02]  /*5670*/  SEL R9, R15, R14, !P1 ;  /* 0x0000000e0f097207 */ /* 0x000fe40004800000 */
[----:B------:R-:W-:-:S07]  /*5680*/  SEL R7, R14, R15, !P1 ;  /* 0x0000000f0e077207 */ /* 0x000fce0004800000 */
.L_x_112:
[----:B------:R-:W-:Y:S05]  /*5690*/  BSYNC B1 ;  /* 0x0000000000017941 */ /* 0x000fea0003800000 */
.L_x_111:
[----:B------:R-:W-:-:S13]  /*56a0*/  LOP3.LUT P1, RZ, R4, 0xff, RZ, 0xc0, !PT ;  /* 0x000000ff04ff7812 */ /* 0x000fda000782c0ff */
[----:B------:R-:W-:Y:S05]  /*56b0*/  @P1 BRA `(.L_x_115) ;  /* 0xfffffff400481947 */ /* 0x000fea000383ffff */
[----:B------:R-:W-:Y:S05]  /*56c0*/  BSYNC B0 ;  /* 0x0000000000007941 */ /* 0x000fea0003800000 */
.L_x_103:
[----:B------:R-:W-:-:S03]  /*56d0*/  UMOV UR4, 0xffffffff ;  /* 0xffffffff00047882 */ /* 0x000fc60000000000 */
[----:B------:R-:W-:Y:S05]  /*56e0*/  BRA.DIV UR4, `(.L_x_116) ;  /* 0x0000000604a47947 */ /* 0x000fea000b800000 */
[----:B------:R-:W-:-:S13]  /*56f0*/  ELECT P6, URZ, PT ;  /* 0x00000000003f782f */ /* 0x000fda00038c0000 */
.L_x_134:
[----:B------:R-:W-:Y:S04]  /*5700*/  BSSY B0, `(.L_x_117) ;  /* 0x000004f000007945 */ /* 0x000fe80003800000 */
[----:B------:R-:W-:Y:S05]  /*5710*/  @!P6 BRA `(.L_x_118) ;  /* 0x000000040034e947 */ /* 0x000fea0003800000 */
[----:B------:R-:W-:-:S04]  /*5720*/  LOP3.LUT R19, R19, 0x2, RZ, 0xfc, !PT ;  /* 0x0000000213137812 */ /* 0x000fc800078efcff */
[----:B------:R-:W-:-:S13]  /*5730*/  ISETP.NE.AND P0, PT, R19, 0x3, PT ;  /* 0x000000031300780c */ /* 0x000fda0003f05270 */
[----:B------:R-:W-:Y:S05]  /*5740*/  @!P0 BRA `(.L_x_119) ;  /* 0x0000000000048947 */ /* 0x000fea0003800000 */
[----:B------:R-:W-:Y:S01]  /*5750*/  BPT.TRAP 0x1 ;  /* 0x000000040000795c */ /* 0x000fe20000300000 */
.L_x_119:
[----:B------:R-:W0:Y:S01]  /*5760*/  S2R R5, SR_CgaCtaId ;  /* 0x0000000000057919 */ /* 0x000e220000008800 */
[----:B------:R-:W-:Y:S02]  /*5770*/  MOV R2, 0x400 ;  /* 0x0000040000027802 */ /* 0x000fe40000000f00 */
[----:B------:R-:W-:Y:S02]  /*5780*/  SHF.L.U32 R4, R3, 0x1f, RZ ;  /* 0x0000001f03047819 */ /* 0x000fe400000006ff */
[----:B0-----:R-:W-:-:S05]  /*5790*/  LEA R5, R5, R2, 0x18 ;  /* 0x0000000205057211 */ /* 0x001fca00078ec0ff */
[----:B------:R-:W-:-:S04]  /*57a0*/  VIADD R5, R5, 0x40 ;  /* 0x0000004005057836 */ /* 0x000fc80000000000 */
[C---:B------:R-:W-:Y:S02]  /*57b0*/  IMAD R7, R0.reuse, 0x8, R5 ;  /* 0x0000000800077824 */ /* 0x040fe400078e0205 */
[----:B------:R-:W-:Y:S02]  /*57c0*/  VIADD R0, R0, 0x1 ;  /* 0x0000000100007836 */ /* 0x000fe40000000000 */
[----:B------:R-:W0:Y:S03]  /*57d0*/  SYNCS.PHASECHK.TRANS64.TRYWAIT P0, [R7+URZ], R4 ;  /* 0x00000004070075a7 */ /* 0x000e26000800017f */
[----:B------:R-:W-:-:S04]  /*57e0*/  ISETP.NE.AND P1, PT, R0, 0x8, PT ;  /* 0x000000080000780c */ /* 0x000fc80003f25270 */
[----:B------:R-:W-:Y:S02]  /*57f0*/  SEL R2, RZ, 0x1, P1 ;  /* 0x00000001ff027807 */ /* 0x000fe40000800000 */
[----:B------:R-:W-:Y:S02]  /*5800*/  SEL R0, R0, RZ, P1 ;  /* 0x000000ff00007207 */ /* 0x000fe40000800000 */
[----:B------:R-:W-:-:S03]  /*5810*/  LOP3.LUT R9, R3, R2, RZ, 0x3c, !PT ;  /* 0x0000000203097212 */ /* 0x000fc600078e3cff */
[----:B------:R-:W-:Y:S01]  /*5820*/  IMAD R6, R0, 0x8, R5 ;  /* 0x0000000800067824 */ /* 0x000fe200078e0205 */
[----:B------:R-:W-:Y:S01]  /*5830*/  SHF.L.U32 R3, R9, 0x1f, RZ ;  /* 0x0000001f09037819 */ /* 0x000fe200000006ff */
[----:B0-----:R-:W-:Y:S06]  /*5840*/  @!P0 BRA `(.L_x_120) ;  /* 0x00000004006c8947 */ /* 0x001fec0003800000 */
.L_x_135:
[----:B------:R-:W1:Y:S01]  /*5850*/  SYNCS.PHASECHK.TRANS64.TRYWAIT P0, [R6+URZ], R3 ;  /* 0x00000003060075a7 */ /* 0x000e62000800017f */
[----:B------:R-:W-:-:S05]  /*5860*/  VIADD R0, R0, 0x1 ;  /* 0x0000000100007836 */ /* 0x000fca0000000000 */
[----:B------:R-:W-:-:S04]  /*5870*/  ISETP.NE.AND P1, PT, R0, 0x8, PT ;  /* 0x000000080000780c */ /* 0x000fc80003f25270 */
[----:B------:R-:W-:Y:S02]  /*5880*/  SEL R2, RZ, 0x1, P1 ;  /* 0x00000001ff027807 */ /* 0x000fe40000800000 */
[----:B------:R-:W-:Y:S02]  /*5890*/  SEL R0, R0, RZ, P1 ;  /* 0x000000ff00007207 */ /* 0x000fe40000800000 */
[----:B------:R-:W-:-:S03]  /*58a0*/  LOP3.LUT R9, R9, R2, RZ, 0x3c, !PT ;  /* 0x0000000209097212 */ /* 0x000fc600078e3cff */
[----:B0-----:R-:W-:Y:S01]  /*58b0*/  IMAD R7, R0, 0x8, R5 ;  /* 0x0000000800077824 */ /* 0x001fe200078e0205 */
[----:B------:R-:W-:Y:S01]  /*58c0*/  SHF.L.U32 R4, R9, 0x1f, RZ ;  /* 0x0000001f09047819 */ /* 0x000fe200000006ff */
[----:B-1----:R-:W-:Y:S06]  /*58d0*/  @!P0 BRA `(.L_x_121) ;  /* 0x00000004005c8947 */ /* 0x002fec0003800000 */
.L_x_136:
        /* <DEDUP_REMOVED lines=9> */
.L_x_137:
        /* <DEDUP_REMOVED lines=9> */
.L_x_138:
        /* <DEDUP_REMOVED lines=9> */
.L_x_139:
        /* <DEDUP_REMOVED lines=9> */
.L_x_140:
[----:B------:R-:W1:Y:S01]  /*5b20*/  SYNCS.PHASECHK.TRANS64.TRYWAIT P0, [R7+URZ], R4 ;  /* 0x00000004070075a7 */ /* 0x000e62000800017f */
[----:B------:R-:W-:-:S05]  /*5b30*/  VIADD R0, R0, 0x1 ;  /* 0x0000000100007836 */ /* 0x000fca0000000000 */
[----:B------:R-:W-:-:S04]  /*5b40*/  ISETP.NE.AND P1, PT, R0, 0x8, PT ;  /* 0x000000080000780c */ /* 0x000fc80003f25270 */
[----:B------:R-:W-:Y:S02]  /*5b50*/  SEL R2, RZ, 0x1, P1 ;  /* 0x00000001ff027807 */ /* 0x000fe40000800000 */
[----:B------:R-:W-:Y:S02]  /*5b60*/  SEL R0, R0, RZ, P1 ;  /* 0x000000ff00007207 */ /* 0x000fe40000800000 */
[----:B------:R-:W-:Y:S01]  /*5b70*/  LOP3.LUT R2, R9, R2, RZ, 0x3c, !PT ;  /* 0x0000000209027212 */ /* 0x000fe200078e3cff */
[----:B-1----:R-:W-:Y:S06]  /*5b80*/  @!P0 BRA `(.L_x_126) ;  /* 0x0000000400148947 */ /* 0x002fec0003800000 */
.L_x_141:
[----:B------:R-:W-:Y:S01]  /*5b90*/  IMAD R5, R0, 0x8, R5 ;  /* 0x0000000800057824 */ /* 0x000fe200078e0205 */
[----:B------:R-:W-:-:S07]  /*5ba0*/  SHF.L.U32 R0, R2, 0x1f, RZ ;  /* 0x0000001f02007819 */ /* 0x000fce00000006ff */
.L_x_127:
[----:B--2---:R2:W3:Y:S02]  /*5bb0*/  SYNCS.PHASECHK.TRANS64.TRYWAIT P0, [R5+URZ], R0 ;  /* 0x00000000050075a7 */ /* 0x0044e4000800017f */
[----:B---3--:R-:W-:Y:S05]  /*5bc0*/  @!P0 NANOSLEEP.SYNCS 0x989680 ;  /* 0x009896800000895d */ /* 0x008fea0003900000 */
[----:B------:R-:W3:Y:S02]  /*5bd0*/  @!P0 SYNCS.PHASECHK.TRANS64 P0, [R5+URZ], R0 ;  /* 0x00000000050085a7 */ /* 0x000ee4000800007f */
[----:B---3--:R-:W-:Y:S05]  /*5be0*/  @!P0 BRA `(.L_x_127) ;  /* 0xfffffffc00f08947 */ /* 0x008fea000383ffff */
.L_x_118:
[----:B------:R-:W-:Y:S05]  /*5bf0*/  BSYNC B0 ;  /* 0x0000000000007941 */ /* 0x000fea0003800000 */
.L_x_117:
[----:B------:R-:W-:Y:S05]  /*5c00*/  EXIT ;  /* 0x000000000000794d */ /* 0x000fea0003800000 */
.L_x_18:
[----:B---3--:R3:W4:Y:S02]  /*5c10*/  SYNCS.PHASECHK.TRANS64.TRYWAIT P1, [R3+URZ], R0 ;  /* 0x00000000030075a7 */ /* 0x008724000802017f */
[----:B----4-:R-:W-:Y:S05]  /*5c20*/  @!P1 NANOSLEEP.SYNCS 0x989680 ;  /* 0x009896800000995d */ /* 0x010fea0003900000 */
[----:B------:R-:W4:Y:S02]  /*5c30*/  @!P1 SYNCS.PHASECHK.TRANS64 P1, [R3+URZ], R0 ;  /* 0x00000000030095a7 */ /* 0x000f24000802007f */
[----:B----4-:R-:W-:Y:S05]  /*5c40*/  @!P1 BRA `(.L_x_18) ;  /* 0xfffffffc00f09947 */ /* 0x010fea000383ffff */
[----:B------:R-:W-:Y:S05]  /*5c50*/  BRA `(.L_x_17) ;  /* 0xffffffb400ac7947 */ /* 0x000fea000383ffff */
.L_x_23:
[----:B-1----:R1:W2:Y:S02]  /*5c60*/  SYNCS.PHASECHK.TRANS64.TRYWAIT P1, [R5+URZ], R4 ;  /* 0x00000004050075a7 */ /* 0x0022a4000802017f */
[----:B--2---:R-:W-:Y:S05]  /*5c70*/  @!P1 NANOSLEEP.SYNCS 0x989680 ;  /* 0x009896800000995d */ /* 0x004fea0003900000 */
[----:B------:R-:W2:Y:S02]  /*5c80*/  @!P1 SYNCS.PHASECHK.TRANS64 P1, [R5+URZ], R4 ;  /* 0x00000004050095a7 */ /* 0x000ea4000802007f */
[----:B--2---:R-:W-:Y:S05]  /*5c90*/  @!P1 BRA `(.L_x_23) ;  /* 0xfffffffc00f09947 */ /* 0x004fea000383ffff */
[----:B------:R-:W-:Y:S05]  /*5ca0*/  BRA `(.L_x_22) ;  /* 0xffffffb800f87947 */ /* 0x000fea000383ffff */
.L_x_104:
[----:B------:R-:W-:Y:S01]  /*5cb0*/  BSSY B1, `(.L_x_128) ;  /* 0x0000006000017945 */ /* 0x000fe20003800000 */
[----:B------:R-:W-:-:S07]  /*5cc0*/  IMAD.MOV.U32 R15, RZ, RZ, -0x1 ;  /* 0xffffffffff0f7424 */ /* 0x000fce00078e00ff */
[----:B------:R-:W-:Y:S05]  /*5cd0*/  WARPSYNC.COLLECTIVE R15, `(.L_x_129) ;  /* 0x000000000f0c7348 */ /* 0x000fea0003c00000 */
[----:B------:R-:W-:Y:S02]  /*5ce0*/  ELECT P6, UR62, PT ;  /* 0x00000000003e782f */ /* 0x000fe400038c0000 */
[----:B------:R-:W-:Y:S01]  /*5cf0*/  MOV R14, UR62 ;  /* 0x0000003e000e7c02 */ /* 0x000fe20008000f00 */
[----:B------:R-:W-:Y:S10]  /*5d00*/  ENDCOLLECTIVE ;  /* 0x000000000000791b */ /* 0x000ff40003800000 */
.L_x_129:
[----:B------:R-:W-:Y:S05]  /*5d10*/  BSYNC B1 ;  /* 0x0000000000017941 */ /* 0x000fea0003800000 */
.L_x_128:
[----:B------:R-:W-:Y:S05]  /*5d20*/  BRA `(.L_x_130) ;  /* 0xffffffec00b87947 */ /* 0x000fea000383ffff */
.L_x_107:
[----:B0-----:R0:W1:Y:S02]  /*5d30*/  SYNCS.PHASECHK.TRANS64.TRYWAIT P1, [R12+URZ+0x40], R7 ;  /* 0x000040070c0075a7 */ /* 0x001064000802017f */
[----:B-1----:R-:W-:Y:S05]  /*5d40*/  @!P1 NANOSLEEP.SYNCS 0x989680 ;  /* 0x009896800000995d */ /* 0x002fea0003900000 */
[----:B------:R-:W1:Y:S02]  /*5d50*/  @!P1 SYNCS.PHASECHK.TRANS64 P1, [R12+URZ+0x40], R7 ;  /* 0x000040070c0095a7 */ /* 0x000e64000802007f */
[----:B-1----:R-:W-:Y:S05]  /*5d60*/  @!P1 BRA `(.L_x_107) ;  /* 0xfffffffc00f09947 */ /* 0x002fea000383ffff */
[----:B------:R-:W-:Y:S05]  /*5d70*/  BRA `(.L_x_131) ;  /* 0xffffffec00ec7947 */ /* 0x000fea000383ffff */
.L_x_116:
[----:B------:R-:W-:Y:S01]  /*5d80*/  BSSY B0, `(.L_x_132) ;  /* 0x0000006000007945 */ /* 0x000fe20003800000 */
[----:B------:R-:W-:-:S07]  /*5d90*/  IMAD.MOV.U32 R15, RZ, RZ, -0x1 ;  /* 0xffffffffff0f7424 */ /* 0x000fce00078e00ff */
[----:B------:R-:W-:Y:S05]  /*5da0*/  WARPSYNC.COLLECTIVE R15, `(.L_x_133) ;  /* 0x000000000f0c7348 */ /* 0x000fea0003c00000 */
[----:B------:R-:W-:Y:S02]  /*5db0*/  ELECT P6, UR62, PT ;  /* 0x00000000003e782f */ /* 0x000fe400038c0000 */
[----:B------:R-:W-:Y:S01]  /*5dc0*/  MOV R14, UR62 ;  /* 0x0000003e000e7c02 */ /* 0x000fe20008000f00 */
[----:B------:R-:W-:Y:S10]  /*5dd0*/  ENDCOLLECTIVE ;  /* 0x000000000000791b */ /* 0x000ff40003800000 */
.L_x_133:
[----:B------:R-:W-:Y:S05]  /*5de0*/  BSYNC B0 ;  /* 0x0000000000007941 */ /* 0x000fea0003800000 */
.L_x_132:
[----:B------:R-:W-:Y:S05]  /*5df0*/  BRA `(.L_x_134) ;  /* 0xfffffff800407947 */ /* 0x000fea000383ffff */
.L_x_120:
[----:B0-----:R0:W1:Y:S02]  /*5e00*/  SYNCS.PHASECHK.TRANS64.TRYWAIT P0, [R7+URZ], R4 ;  /* 0x00000004070075a7 */ /* 0x001064000800017f */
[----:B-1----:R-:W-:Y:S05]  /*5e10*/  @!P0 NANOSLEEP.SYNCS 0x989680 ;  /* 0x009896800000895d */ /* 0x002fea0003900000 */
[----:B------:R-:W1:Y:S02]  /*5e20*/  @!P0 SYNCS.PHASECHK.TRANS64 P0, [R7+URZ], R4 ;  /* 0x00000004070085a7 */ /* 0x000e64000800007f */
[----:B-1----:R-:W-:Y:S05]  /*5e30*/  @!P0 BRA `(.L_x_120) ;  /* 0xfffffffc00f08947 */ /* 0x002fea000383ffff */
[----:B------:R-:W-:Y:S05]  /*5e40*/  BRA `(.L_x_135) ;  /* 0xfffffff800807947 */ /* 0x000fea000383ffff */
.L_x_121:
[----:B0-----:R0:W1:Y:S02]  /*5e50*/  SYNCS.PHASECHK.TRANS64.TRYWAIT P0, [R6+URZ], R3 ;  /* 0x00000003060075a7 */ /* 0x001064000800017f */
[----:B-1----:R-:W-:Y:S05]  /*5e60*/  @!P0 NANOSLEEP.SYNCS 0x989680 ;  /* 0x009896800000895d */ /* 0x002fea0003900000 */
[----:B------:R-:W1:Y:S02]  /*5e70*/  @!P0 SYNCS.PHASECHK.TRANS64 P0, [R6+URZ], R3 ;  /* 0x00000003060085a7 */ /* 0x000e64000800007f */
[----:B-1----:R-:W-:Y:S05]  /*5e80*/  @!P0 BRA `(.L_x_121) ;  /* 0xfffffffc00f08947 */ /* 0x002fea000383ffff */
[----:B------:R-:W-:Y:S05]  /*5e90*/  BRA `(.L_x_136) ;  /* 0xfffffff800907947 */ /* 0x000fea000383ffff */
.L_x_122:
[----:B0-----:R0:W1:Y:S02]  /*5ea0*/  SYNCS.PHASECHK.TRANS64.TRYWAIT P0, [R7+URZ], R4 ;  /* 0x00000004070075a7 */ /* 0x001064000800017f */
[----:B-1----:R-:W-:Y:S05]  /*5eb0*/  @!P0 NANOSLEEP.SYNCS 0x989680 ;  /* 0x009896800000895d */ /* 0x002fea0003900000 */
[----:B------:R-:W1:Y:S02]  /*5ec0*/  @!P0 SYNCS.PHASECHK.TRANS64 P0, [R7+URZ], R4 ;  /* 0x00000004070085a7 */ /* 0x000e64000800007f */
[----:B-1----:R-:W-:Y:S05]  /*5ed0*/  @!P0 BRA `(.L_x_122) ;  /* 0xfffffffc00f08947 */ /* 0x002fea000383ffff */
[----:B------:R-:W-:Y:S05]  /*5ee0*/  BRA `(.L_x_137) ;  /* 0xfffffff800a07947 */ /* 0x000fea000383ffff */
.L_x_123:
[----:B0-----:R0:W1:Y:S02]  /*5ef0*/  SYNCS.PHASECHK.TRANS64.TRYWAIT P0, [R6+URZ], R3 ;  /* 0x00000003060075a7 */ /* 0x001064000800017f */
[----:B-1----:R-:W-:Y:S05]  /*5f00*/  @!P0 NANOSLEEP.SYNCS 0x989680 ;  /* 0x009896800000895d */ /* 0x002fea0003900000 */
[----:B------:R-:W1:Y:S02]  /*5f10*/  @!P0 SYNCS.PHASECHK.TRANS64 P0, [R6+URZ], R3 ;  /* 0x00000003060085a7 */ /* 0x000e64000800007f */
[----:B-1----:R-:W-:Y:S05]  /*5f20*/  @!P0 BRA `(.L_x_123) ;  /* 0xfffffffc00f08947 */ /* 0x002fea000383ffff */
[----:B------:R-:W-:Y:S05]  /*5f30*/  BRA `(.L_x_138) ;  /* 0xfffffff800b07947 */ /* 0x000fea000383ffff */
.L_x_124:
[----:B0-----:R0:W1:Y:S02]  /*5f40*/  SYNCS.PHASECHK.TRANS64.TRYWAIT P0, [R7+URZ], R4 ;  /* 0x00000004070075a7 */ /* 0x001064000800017f */
[----:B-1----:R-:W-:Y:S05]  /*5f50*/  @!P0 NANOSLEEP.SYNCS 0x989680 ;  /* 0x009896800000895d */ /* 0x002fea0003900000 */
[----:B------:R-:W1:Y:S02]  /*5f60*/  @!P0 SYNCS.PHASECHK.TRANS64 P0, [R7+URZ], R4 ;  /* 0x00000004070085a7 */ /* 0x000e64000800007f */
[----:B-1----:R-:W-:Y:S05]  /*5f70*/  @!P0 BRA `(.L_x_124) ;  /* 0xfffffffc00f08947 */ /* 0x002fea000383ffff */
[----:B------:R-:W-:Y:S05]  /*5f80*/  BRA `(.L_x_139) ;  /* 0xfffffff800c07947 */ /* 0x000fea000383ffff */
.L_x_125:
[----:B0-----:R0:W1:Y:S02]  /*5f90*/  SYNCS.PHASECHK.TRANS64.TRYWAIT P0, [R6+URZ], R3 ;  /* 0x00000003060075a7 */ /* 0x001064000800017f */
[----:B-1----:R-:W-:Y:S05]  /*5fa0*/  @!P0 NANOSLEEP.SYNCS 0x989680 ;  /* 0x009896800000895d */ /* 0x002fea0003900000 */
[----:B------:R-:W1:Y:S02]  /*5fb0*/  @!P0 SYNCS.PHASECHK.TRANS64 P0, [R6+URZ], R3 ;  /* 0x00000003060085a7 */ /* 0x000e64000800007f */
[----:B-1----:R-:W-:Y:S05]  /*5fc0*/  @!P0 BRA `(.L_x_125) ;  /* 0xfffffffc00f08947 */ /* 0x002fea000383ffff */
[----:B------:R-:W-:Y:S05]  /*5fd0*/  BRA `(.L_x_140) ;  /* 0xfffffff800d07947 */ /* 0x000fea000383ffff */
.L_x_126:
[----:B-1----:R1:W2:Y:S02]  /*5fe0*/  SYNCS.PHASECHK.TRANS64.TRYWAIT P0, [R7+URZ], R4 ;  /* 0x00000004070075a7 */ /* 0x0022a4000800017f */
[----:B--2---:R-:W-:Y:S05]  /*5ff0*/  @!P0 NANOSLEEP.SYNCS 0x989680 ;  /* 0x009896800000895d */ /* 0x004fea0003900000 */
[----:B------:R-:W2:Y:S02]  /*6000*/  @!P0 SYNCS.PHASECHK.TRANS64 P0, [R7+URZ], R4 ;  /* 0x00000004070085a7 */ /* 0x000ea4000800007f */
[----:B--2---:R-:W-:Y:S05]  /*6010*/  @!P0 BRA `(.L_x_126) ;  /* 0xfffffffc00f08947 */ /* 0x004fea000383ffff */
[----:B------:R-:W-:Y:S05]  /*6020*/  BRA `(.L_x_141) ;  /* 0xfffffff800d87947 */ /* 0x000fea000383ffff */
.L_x_142:
[----:B------:R-:W-:-:S00]  /*6030*/  BRA `(.L_x_142) ;  /* 0xfffffffc00fc7947 */ /* 0x000fc0000383ffff */
[----:B------:R-:W-:-:S00]  /*6040*/  NOP ;  /* 0x0000000000007918 */ /* 0x000fc00000000000 */
        /* <DEDUP_REMOVED lines=11> */
.L_x_143:


//--------------------- .nv.global.init           --------------------------
	.section	.nv.global.init,"aw",@progbits
.nv.global.init:
	.type		$str$22,@object
	.size		$str$22,($str$23 - $str$22)
$str$22:
        /*0000*/ 	.byte	0x6b, 0x5f, 0x74, 0x69, 0x6c, 0x65, 0x5f, 0x63, 0x6f, 0x75, 0x6e, 0x74, 0x20, 0x3e, 0x3d, 0x20
        /*0010*/ 	.byte	0x31, 0x00
	.type		$str$23,@object
	.size		$str$23,(__unnamed_1 - $str$23)
$str$23:
        /*0012*/ 	.byte	0x2f, 0x74, 0x6d, 0x70, 0x2f, 0x63, 0x75, 0x74, 0x6c, 0x61, 0x73, 0x73, 0x5f, 0x73, 0x77, 0x65
        /*0022*/ 	.byte	0x65, 0x70, 0x5f, 0x73, 0x72, 0x63, 0x2f, 0x69, 0x6e, 0x63, 0x6c, 0x75, 0x64, 0x65, 0x2f, 0x63
        /*0032*/ 	.byte	0x75, 0x74, 0x6c, 0x61, 0x73, 0x73, 0x2f, 0x67, 0x65, 0x6d, 0x6d, 0x2f, 0x63, 0x6f, 0x6c, 0x6c
        /*0042*/ 	.byte	0x65, 0x63, 0x74, 0x69, 0x76, 0x65, 0x2f, 0x73, 0x6d, 0x39, 0x30, 0x5f, 0x6d, 0x6d, 0x61, 0x5f
        /*0052*/ 	.byte	0x74, 0x6d, 0x61, 0x5f, 0x67, 0x6d, 0x6d, 0x61, 0x5f, 0x73, 0x73, 0x5f, 0x77, 0x61, 0x72, 0x70
        /*0062*/ 	.byte	0x73, 0x70, 0x65, 0x63, 0x69, 0x61, 0x6c, 0x69, 0x7a, 0x65, 0x64, 0x2e, 0x68, 0x70, 0x70, 0x00
	.type		__unnamed_1,@object
	.size		__unnamed_1,(.L_0 - __unnamed_1)
__unnamed_1:
        /*0072*/ 	.byte	0x76, 0x6f, 0x69, 0x64, 0x20, 0x63, 0x75, 0x74, 0x6c, 0x61, 0x73, 0x73, 0x3a, 0x3a, 0x67, 0x65
        /* <DEDUP_REMOVED lines=172> */
        /*0b42*/ 	.byte	0x5d, 0x00
.L_0:


//--------------------- .nv.shared._ZN7cutlass13device_kernelINS_4gemm6kernel13GemmUniversalIN4cute5tupleIJiiiiEEENS1_10collective13CollectiveMmaINS1_34MainloopSm90TmaGmmaWarpSpecializedILi8ENS5_IJNS4_1CILi1EEESB_SB_EEENS1_35KernelTmaWarpSpecializedCooperativeEEENS5_IJNSA_ILi192EEENSA_ILi32EEENSA_ILi128EEEEEEaNS5_IJlSB_lEEEaSJ_NS4_8TiledMMAINS4_8MMA_AtomIJNS4_4SM904GMMA26MMA_64x32x32_S32S8S8_SS_TNEEEENS4_6LayoutINS5_IJNSA_ILi2EEESB_SB_EEENS5_IJSB_NSA_ILi0EEEST_EEEEENS5_IJNS4_10UnderscoreESW_SW_EEEEENS4_13SM90_TMA_LOADENS4_14ComposedLayoutINS4_7SwizzleILi3ELi4ELi3EEENS4_18smem_ptr_flag_bitsILi8EEENSQ_INS5_IJNSA_ILi8EEESH_EEENS5_IJSH_SB_EEEEEEEvNS4_8identityESZ_S19_vS1A_EENS_8epilogue10collective6detail29Sm90TmaWarpSpecializedAdapterINS1D_15DefaultEpilogueIaSJ_SJ_NS1C_6thread17LinearCombinationIaLi1EiiLNS1H_9ScaleType4KindE0ELNS_15FloatRoundStyleE2EaEENS1_15EpilogueDefaultEEEEEvvEEEEvNT_6ParamsE --------------------------
	.section	.nv.shared._ZN7cutlass13device_kernelINS_4gemm6kernel13GemmUniversalIN4cute5tupleIJiiiiEEENS1_10collective13CollectiveMmaINS1_34MainloopSm90TmaGmmaWarpSpecializedILi8ENS5_IJNS4_1CILi1EEESB_SB_EEENS1_35KernelTmaWarpSpecializedCooperativeEEENS5_IJNSA_ILi192EEENSA_ILi32EEENSA_ILi128EEEEEEaNS5_IJlSB_lEEEaSJ_NS4_8TiledMMAINS4_8MMA_AtomIJNS4_4SM904GMMA26MMA_64x32x32_S32S8S8_SS_TNEEEENS4_6LayoutINS5_IJNSA_ILi2EEESB_SB_EEENS5_IJSB_NSA_ILi0EEEST_EEEEENS5_IJNS4_10UnderscoreESW_SW_EEEEENS4_13SM90_TMA_LOADENS4_14ComposedLayoutINS4_7SwizzleILi3ELi4ELi3EEENS4_18smem_ptr_flag_bitsILi8EEENSQ_INS5_IJNSA_ILi8EEESH_EEENS5_IJSH_SB_EEEEEEEvNS4_8identityESZ_S19_vS1A_EENS_8epilogue10collective6detail29Sm90TmaWarpSpecializedAdapterINS1D_15DefaultEpilogueIaSJ_SJ_NS1C_6thread17LinearCombinationIaLi1EiiLNS1H_9ScaleType4KindE0ELNS_15FloatRoundStyleE2EaEENS1_15EpilogueDefaultEEEEEvvEEEEvNT_6ParamsE,"aw",@nobits
	.sectionflags	@""
	.align	16
	.zero		1024


//--------------------- .nv.shared.reserved.0     --------------------------
	.section	.nv.shared.reserved.0,"aw",@nobits
	.weak		__nv_reservedSMEM_offset_0_alias
	.size		__nv_reservedSMEM_offset_0_alias, 0, 0
	.other		__nv_reservedSMEM_offset_0_alias,@"STO_CUDA_RESERVED_SHARED STV_DEFAULT"
__nv_reservedSMEM_offset_0_alias:
	.zero		0


//--------------------- .nv.global                --------------------------
	.section	.nv.global,"aw",@nobits
.nv.global:
	.type		_ZN40_INTERNAL_15b47567_4_k_cu_c75a4fdb_148764cute1_E,@object
	.size		_ZN40_INTERNAL_15b47567_4_k_cu_c75a4fdb_148764cute1_E,(_ZN40_INTERNAL_15b47567_4_k_cu_c75a4fdb_148764cuda3std3__45__cpo6cbeginE - _ZN40_INTERNAL_15b47567_4_k_cu_c75a4fdb_148764cute1_E)
_ZN40_INTERNAL_15b47567_4_k_cu_c75a4fdb_148764cute1_E:
	.zero		1
	.type		_ZN40_INTERNAL_15b47567_4_k_cu_c75a4fdb_148764cuda3std3__45__cpo6cbeginE,@object
	.size		_ZN40_INTERNAL_15b47567_4_k_cu_c75a4fdb_148764cuda3std3__45__cpo6cbeginE,(_ZN40_INTERNAL_15b47567_4_k_cu_c75a4fdb_148764cuda3std3__48in_placeE - _ZN40_INTERNAL_15b47567_4_k_cu_c75a4fdb_148764cuda3std3__45__cpo6cbeginE)
_ZN40_INTERNAL_15b47567_4_k_cu_c75a4fdb_148764cuda3std3__45__cpo6cbeginE:
	.zero		1
	.type		_ZN40_INTERNAL_15b47567_4_k_cu_c75a4fdb_148764cuda3std3__48in_placeE,@object
	.size		_ZN40_INTERNAL_15b47567_4_k_cu_c75a4fdb_148764cuda3std3__48in_placeE,(_ZN40_INTERNAL_15b47567_4_k_cu_c75a4fdb_148764cuda3std6ranges3__45__cpo9iter_moveE - _ZN40_INTERNAL_15b47567_4_k_cu_c75a4fdb_148764cuda3std3__48in_placeE)
_ZN40_INTERNAL_15b47567_4_k_cu_c75a4fdb_148764cuda3std3__48in_placeE:
	.zero		1
	.type		_ZN40_INTERNAL_15b47567_4_k_cu_c75a4fdb_148764cuda3std6ranges3__45__cpo9iter_moveE,@object
	.size		_ZN40_INTERNAL_15b47567_4_k_cu_c75a4fdb_148764cuda3std6ranges3__45__cpo9iter_moveE,(_ZN40_INTERNAL_15b47567_4_k_cu_c75a4fdb_148764cuda3std3__45__cpo5beginE - _ZN40_INTERNAL_15b47567_4_k_cu_c75a4fdb_148764cuda3std6ranges3__45__cpo9iter_moveE)
_ZN40_INTERNAL_15b47567_4_k_cu_c75a4fdb_148764cuda3std6ranges3__45__cpo9iter_moveE:
	.zero		1
	.type		_ZN40_INTERNAL_15b47567_4_k_cu_c75a4fdb_148764cuda3std3__45__cpo5beginE,@object
	.size		_ZN40_INTERNAL_15b47567_4_k_cu_c75a4fdb_148764cuda3std3__45__cpo5beginE,(_ZN40_INTERNAL_15b47567_4_k_cu_c75a4fdb_148764cuda3std3__442_GLOBAL__N__15b47567_4_k_cu_c75a4fdb_148766ignoreE - _ZN40_INTERNAL_15b47567_4_k_cu_c75a4fdb_148764cuda3std3__45__cpo5beginE)
_ZN40_INTERNAL_15b47567_4_k_cu_c75a4fdb_148764cuda3std3__45__cpo5beginE:
	.zero		1
	.type		_ZN40_INTERNAL_15b47567_4_k_cu_c75a4fdb_148764cuda3std3__442_GLOBAL__N__15b47567_4_k_cu_c75a4fdb_148766ignoreE,@object
	.size		_ZN40_INTERNAL_15b47567_4_k_cu_c75a4fdb_148764cuda3std3__442_GLOBAL__N__15b47567_4_k_cu_c75a4fdb_148766ignoreE,(_ZN40_INTERNAL_15b47567_4_k_cu_c75a4fdb_148764cute7productE - _ZN40_INTERNAL_15b47567_4_k_cu_c75a4fdb_148764cuda3std3__442_GLOBAL__N__15b47567_4_k_cu_c75a4fdb_148766ignoreE)
_ZN40_INTERNAL_15b47567_4_k_cu_c75a4fdb_148764cuda3std3__442_GLOBAL__N__15b47567_4_k_cu_c75a4fdb_148766ignoreE:
	.zero		1
	.type		_ZN40_INTERNAL_15b47567_4_k_cu_c75a4fdb_148764cute7productE,@object
	.size		_ZN40_INTERNAL_15b47567_4_k_cu_c75a4fdb_148764cute7productE,(_ZN40_INTERNAL_15b47567_4_k_cu_c75a4fdb_148764cuda3std3__45__cpo3endE - _ZN40_INTERNAL_15b47567_4_k_cu_c75a4fdb_148764cute7productE)
_ZN40_INTERNAL_15b47567_4_k_cu_c75a4fdb_148764cute7productE:
	.zero		1
	.type		_ZN40_INTERNAL_15b47567_4_k_cu_c75a4fdb_148764cuda3std3__45__cpo3endE,@object
	.size		_ZN40_INTERNAL_15b47567_4_k_cu_c75a4fdb_148764cuda3std3__45__cpo3endE,(_ZN40_INTERNAL_15b47567_4_k_cu_c75a4fdb_148764cuda3std3__419piecewise_constructE - _ZN40_INTERNAL_15b47567_4_k_cu_c75a4fdb_148764cuda3std3__45__cpo3endE)
_ZN40_INTERNAL_15b47567_4_k_cu_c75a4fdb_148764cuda3std3__45__cpo3endE:
	.zero		1
	.type		_ZN40_INTERNAL_15b47567_4_k_cu_c75a4fdb_148764cuda3std3__419piecewise_constructE,@object
	.size		_ZN40_INTERNAL_15b47567_4_k_cu_c75a4fdb_148764cuda3std3__419piecewise_constructE,(_ZN40_INTERNAL_15b47567_4_k_cu_c75a4fdb_148764cuda3std3__45__cpo4cendE - _ZN40_INTERNAL_15b47567_4_k_cu_c75a4fdb_148764cuda3std3__419piecewise_constructE)
_ZN40_INTERNAL_15b47567_4_k_cu_c75a4fdb_148764cuda3std3__419piecewise_constructE:
	.zero		1
	.type		_ZN40_INTERNAL_15b47567_4_k_cu_c75a4fdb_148764cuda3std3__45__cpo4cendE,@object
	.size		_ZN40_INTERNAL_15b47567_4_k_cu_c75a4fdb_148764cuda3std3__45__cpo4cendE,(_ZN40_INTERNAL_15b47567_4_k_cu_c75a4fdb_148764cuda3std6ranges3__45__cpo4swapE - _ZN40_INTERNAL_15b47567_4_k_cu_c75a4fdb_148764cuda3std3__45__cpo4cendE)
_ZN40_INTERNAL_15b47567_4_k_cu_c75a4fdb_148764cuda3std3__45__cpo4cendE:
	.zero		1
	.type		_ZN40_INTERNAL_15b47567_4_k_cu_c75a4fdb_148764cuda3std6ranges3__45__cpo4swapE,@object
	.size		_ZN40_INTERNAL_15b47567_4_k_cu_c75a4fdb_148764cuda3std6ranges3__45__cpo4swapE,(.L_8 - _ZN40_INTERNAL_15b47567_4_k_cu_c75a4fdb_148764cuda3std6ranges3__45__cpo4swapE)
_ZN40_INTERNAL_15b47567_4_k_cu_c75a4fdb_148764cuda3std6ranges3__45__cpo4swapE:
	.zero		1
.L_8:


//--------------------- .nv.constant0._ZN7cutlass13device_kernelINS_4gemm6kernel13GemmUniversalIN4cute5tupleIJiiiiEEENS1_10collective13CollectiveMmaINS1_34MainloopSm90TmaGmmaWarpSpecializedILi8ENS5_IJNS4_1CILi1EEESB_SB_EEENS1_35KernelTmaWarpSpecializedCooperativeEEENS5_IJNSA_ILi192EEENSA_ILi32EEENSA_ILi128EEEEEEaNS5_IJlSB_lEEEaSJ_NS4_8TiledMMAINS4_8MMA_AtomIJNS4_4SM904GMMA26MMA_64x32x32_S32S8S8_SS_TNEEEENS4_6LayoutINS5_IJNSA_ILi2EEESB_SB_EEENS5_IJSB_NSA_ILi0EEEST_EEEEENS5_IJNS4_10UnderscoreESW_SW_EEEEENS4_13SM90_TMA_LOADENS4_14ComposedLayoutINS4_7SwizzleILi3ELi4ELi3EEENS4_18smem_ptr_flag_bitsILi8EEENSQ_INS5_IJNSA_ILi8EEESH_EEENS5_IJSH_SB_EEEEEEEvNS4_8identityESZ_S19_vS1A_EENS_8epilogue10collective6detail29Sm90TmaWarpSpecializedAdapterINS1D_15DefaultEpilogueIaSJ_SJ_NS1C_6thread17LinearCombinationIaLi1EiiLNS1H_9ScaleType4KindE0ELNS_15FloatRoundStyleE2EaEENS1_15EpilogueDefaultEEEEEvvEEEEvNT_6ParamsE --------------------------
	.section	.nv.constant0._ZN7cutlass13device_kernelINS_4gemm6kernel13GemmUniversalIN4cute5tupleIJiiiiEEENS1_10collective13CollectiveMmaINS1_34MainloopSm90TmaGmmaWarpSpecializedILi8ENS5_IJNS4_1CILi1EEESB_SB_EEENS1_35KernelTmaWarpSpecializedCooperativeEEENS5_IJNSA_ILi192EEENSA_ILi32EEENSA_ILi128EEEEEEaNS5_IJlSB_lEEEaSJ_NS4_8TiledMMAINS4_8MMA_AtomIJNS4_4SM904GMMA26MMA_64x32x32_S32S8S8_SS_TNEEEENS4_6LayoutINS5_IJNSA_ILi2EEESB_SB_EEENS5_IJSB_NSA_ILi0EEEST_EEEEENS5_IJNS4_10UnderscoreESW_SW_EEEEENS4_13SM90_TMA_LOADENS4_14ComposedLayoutINS4_7SwizzleILi3ELi4ELi3EEENS4_18smem_ptr_flag_bitsILi8EEENSQ_INS5_IJNSA_ILi8EEESH_EEENS5_IJSH_SB_EEEEEEEvNS4_8identityESZ_S19_vS1A_EENS_8epilogue10collective6detail29Sm90TmaWarpSpecializedAdapterINS1D_15DefaultEpilogueIaSJ_SJ_NS1C_6thread17LinearCombinationIaLi1EiiLNS1H_9ScaleType4KindE0ELNS_15FloatRoundStyleE2EaEENS1_15EpilogueDefaultEEEEEvvEEEEvNT_6ParamsE,"a",@progbits
	.sectionflags	@""
	.align	4
.nv.constant0._ZN7cutlass13device_kernelINS_4gemm6kernel13GemmUniversalIN4cute5tupleIJiiiiEEENS1_10collective13CollectiveMmaINS1_34MainloopSm90TmaGmmaWarpSpecializedILi8ENS5_IJNS4_1CILi1EEESB_SB_EEENS1_35KernelTmaWarpSpecializedCooperativeEEENS5_IJNSA_ILi192EEENSA_ILi32EEENSA_ILi128EEEEEEaNS5_IJlSB_lEEEaSJ_NS4_8TiledMMAINS4_8MMA_AtomIJNS4_4SM904GMMA26MMA_64x32x32_S32S8S8_SS_TNEEEENS4_6LayoutINS5_IJNSA_ILi2EEESB_SB_EEENS5_IJSB_NSA_ILi0EEEST_EEEEENS5_IJNS4_10UnderscoreESW_SW_EEEEENS4_13SM90_TMA_LOADENS4_14ComposedLayoutINS4_7SwizzleILi3ELi4ELi3EEENS4_18smem_ptr_flag_bitsILi8EEENSQ_INS5_IJNSA_ILi8EEESH_EEENS5_IJSH_SB_EEEEEEEvNS4_8identityESZ_S19_vS1A_EENS_8epilogue10collective6detail29Sm90TmaWarpSpecializedAdapterINS1D_15DefaultEpilogueIaSJ_SJ_NS1C_6thread17LinearCombinationIaLi1EiiLNS1H_9ScaleType4KindE0ELNS_15FloatRoundStyleE2EaEENS1_15EpilogueDefaultEEEEEvvEEEEvNT_6ParamsE:
	.zero		1664


//--------------------- SYMBOLS --------------------------

	.type		.nv.reservedSmem.offset0,@object
	.size		.nv.reservedSmem.offset0,0x4
	.type		__assertfail,@function
